//
// Generated by NVIDIA NVVM Compiler
//
// Compiler Build ID: CL-36424714
// Cuda compilation tools, release 13.0, V13.0.88
// Based on NVVM 20.0.0
//

.version 9.0
.target sm_100
.address_size 64

	// .globl	_Z9topkByGPUPiS_ii
.global .attribute(.managed) .align 4 .b8 a[4000000];
.global .attribute(.managed) .align 4 .b8 result_gpu[8];
.global .attribute(.managed) .align 4 .b8 result_block[256];
// _ZZ9topkByGPUPiS_iiE12share_memory has been demoted

.visible .entry _Z9topkByGPUPiS_ii(
	.param .u64 .ptr .align 1 _Z9topkByGPUPiS_ii_param_0,
	.param .u64 .ptr .align 1 _Z9topkByGPUPiS_ii_param_1,
	.param .u32 _Z9topkByGPUPiS_ii_param_2,
	.param .u32 _Z9topkByGPUPiS_ii_param_3
)
{
	.local .align 8 .b8 	__local_depot0[8];
	.reg .b64 	%SP;
	.reg .b64 	%SPL;
	.reg .pred 	%p<70>;
	.reg .b32 	%r<298>;
	.reg .b64 	%rd<78>;
	// demoted variable
	.shared .align 4 .b8 _ZZ9topkByGPUPiS_iiE12share_memory[2048];
	mov.u64 	%SPL, __local_depot0;
	ld.param.u64 	%rd10, [_Z9topkByGPUPiS_ii_param_0];
	ld.param.u64 	%rd11, [_Z9topkByGPUPiS_ii_param_1];
	ld.param.u32 	%r95, [_Z9topkByGPUPiS_ii_param_2];
	ld.param.u32 	%r96, [_Z9topkByGPUPiS_ii_param_3];
	cvta.to.global.u64 	%rd1, %rd10;
	cvta.to.global.u64 	%rd2, %rd11;
	add.u64 	%rd3, %SPL, 0;
	setp.lt.s32 	%p2, %r96, 1;
	@%p2 bra 	$L__BB0_13;
	add.s32 	%r98, %r96, -1;
	and.b32  	%r1, %r96, 15;
	setp.lt.u32 	%p3, %r98, 15;
	mov.b32 	%r269, 0;
	@%p3 bra 	$L__BB0_4;
	and.b32  	%r269, %r96, 2147483632;
	mov.b32 	%r267, 0;
$L__BB0_3:
	.pragma "nounroll";
	mul.wide.u32 	%rd13, %r267, 4;
	add.s64 	%rd14, %rd3, %rd13;
	mov.b32 	%r100, -2147483648;
	st.local.v2.u32 	[%rd14], {%r100, %r100};
	st.local.v2.u32 	[%rd14+8], {%r100, %r100};
	st.local.v2.u32 	[%rd14+16], {%r100, %r100};
	st.local.v2.u32 	[%rd14+24], {%r100, %r100};
	st.local.v2.u32 	[%rd14+32], {%r100, %r100};
	st.local.v2.u32 	[%rd14+40], {%r100, %r100};
	st.local.v2.u32 	[%rd14+48], {%r100, %r100};
	st.local.v2.u32 	[%rd14+56], {%r100, %r100};
	add.s32 	%r267, %r267, 16;
	setp.ne.s32 	%p4, %r267, %r269;
	@%p4 bra 	$L__BB0_3;
$L__BB0_4:
	setp.eq.s32 	%p5, %r1, 0;
	@%p5 bra 	$L__BB0_13;
	and.b32  	%r6, %r96, 7;
	setp.lt.u32 	%p6, %r1, 8;
	@%p6 bra 	$L__BB0_7;
	mul.wide.u32 	%rd15, %r269, 4;
	add.s64 	%rd16, %rd3, %rd15;
	mov.b32 	%r101, -2147483648;
	st.local.u32 	[%rd16], %r101;
	st.local.u32 	[%rd16+4], %r101;
	st.local.u32 	[%rd16+8], %r101;
	st.local.u32 	[%rd16+12], %r101;
	st.local.u32 	[%rd16+16], %r101;
	st.local.u32 	[%rd16+20], %r101;
	st.local.u32 	[%rd16+24], %r101;
	st.local.u32 	[%rd16+28], %r101;
	add.s32 	%r269, %r269, 8;
$L__BB0_7:
	setp.eq.s32 	%p7, %r6, 0;
	@%p7 bra 	$L__BB0_13;
	and.b32  	%r9, %r96, 3;
	setp.lt.u32 	%p8, %r6, 4;
	@%p8 bra 	$L__BB0_10;
	mul.wide.u32 	%rd17, %r269, 4;
	add.s64 	%rd18, %rd3, %rd17;
	mov.b32 	%r102, -2147483648;
	st.local.u32 	[%rd18], %r102;
	st.local.u32 	[%rd18+4], %r102;
	st.local.u32 	[%rd18+8], %r102;
	st.local.u32 	[%rd18+12], %r102;
	add.s32 	%r269, %r269, 4;
$L__BB0_10:
	setp.eq.s32 	%p9, %r9, 0;
	@%p9 bra 	$L__BB0_13;
	mov.b32 	%r272, 0;
$L__BB0_12:
	.pragma "nounroll";
	mul.wide.u32 	%rd19, %r269, 4;
	add.s64 	%rd20, %rd3, %rd19;
	mov.b32 	%r104, -2147483648;
	st.local.u32 	[%rd20], %r104;
	add.s32 	%r269, %r269, 1;
	add.s32 	%r272, %r272, 1;
	setp.ne.s32 	%p10, %r272, %r9;
	@%p10 bra 	$L__BB0_12;
$L__BB0_13:
	mov.u32 	%r16, %ctaid.x;
	mov.u32 	%r17, %ntid.x;
	mul.lo.s32 	%r18, %r16, %r17;
	mov.u32 	%r19, %tid.x;
	add.s32 	%r273, %r18, %r19;
	setp.ge.s32 	%p11, %r273, %r95;
	mul.wide.s32 	%rd21, %r96, 4;
	add.s64 	%rd4, %rd3, %rd21;
	@%p11 bra 	$L__BB0_31;
	setp.lt.s32 	%p12, %r96, 2;
	mov.u32 	%r105, %nctaid.x;
	mul.lo.s32 	%r21, %r17, %r105;
	@%p12 bra 	$L__BB0_25;
	add.s32 	%r22, %r96, -2;
$L__BB0_16:
	mul.wide.s32 	%rd26, %r273, 4;
	add.s64 	%rd27, %rd1, %rd26;
	ld.global.u32 	%r24, [%rd27];
	mov.b32 	%r274, 0;
$L__BB0_17:
	mul.wide.u32 	%rd28, %r274, 4;
	add.s64 	%rd29, %rd3, %rd28;
	ld.local.u32 	%r109, [%rd29];
	setp.eq.s32 	%p19, %r109, %r24;
	@%p19 bra 	$L__BB0_22;
	add.s32 	%r274, %r274, 1;
	setp.eq.s32 	%p20, %r274, %r96;
	@%p20 bra 	$L__BB0_19;
	bra.uni 	$L__BB0_17;
$L__BB0_19:
	ld.local.u32 	%r110, [%rd4+-4];
	setp.gt.s32 	%p21, %r110, %r24;
	mov.u32 	%r275, %r22;
	@%p21 bra 	$L__BB0_22;
$L__BB0_20:
	mul.wide.u32 	%rd30, %r275, 4;
	add.s64 	%rd5, %rd3, %rd30;
	ld.local.u32 	%r28, [%rd5];
	setp.gt.s32 	%p22, %r24, %r28;
	@%p22 bra 	$L__BB0_23;
	st.local.u32 	[%rd5+4], %r24;
$L__BB0_22:
	add.s32 	%r273, %r273, %r21;
	setp.lt.s32 	%p24, %r273, %r95;
	@%p24 bra 	$L__BB0_16;
	bra.uni 	$L__BB0_31;
$L__BB0_23:
	st.local.u32 	[%rd5+4], %r28;
	add.s32 	%r29, %r275, -1;
	setp.gt.s32 	%p23, %r275, 0;
	mov.u32 	%r275, %r29;
	@%p23 bra 	$L__BB0_20;
	st.local.u32 	[%rd3], %r24;
	bra.uni 	$L__BB0_22;
$L__BB0_25:
	setp.gt.s32 	%p13, %r96, 0;
	@%p13 bra 	$L__BB0_26;
	bra.uni 	$L__BB0_49;
$L__BB0_26:
	ld.local.u32 	%r276, [%rd3];
$L__BB0_27:
	mul.wide.s32 	%rd24, %r273, 4;
	add.s64 	%rd25, %rd1, %rd24;
	ld.global.u32 	%r34, [%rd25];
	setp.eq.s32 	%p16, %r276, %r34;
	@%p16 bra 	$L__BB0_30;
	ld.local.u32 	%r107, [%rd4+-4];
	setp.gt.s32 	%p17, %r107, %r34;
	@%p17 bra 	$L__BB0_30;
	st.local.u32 	[%rd3], %r34;
	mov.u32 	%r276, %r34;
$L__BB0_30:
	add.s32 	%r273, %r273, %r21;
	setp.lt.s32 	%p18, %r273, %r95;
	@%p18 bra 	$L__BB0_27;
$L__BB0_31:
	setp.lt.s32 	%p25, %r96, 1;
	@%p25 bra 	$L__BB0_44;
	mul.lo.s32 	%r37, %r96, %r19;
	add.s32 	%r112, %r96, -1;
	and.b32  	%r38, %r96, 15;
	setp.lt.u32 	%p26, %r112, 15;
	mov.b32 	%r281, 0;
	@%p26 bra 	$L__BB0_35;
	and.b32  	%r281, %r96, 2147483632;
	mov.b32 	%r280, 0;
$L__BB0_34:
	.pragma "nounroll";
	mul.wide.u32 	%rd31, %r280, 4;
	add.s64 	%rd32, %rd3, %rd31;
	ld.local.v2.u32 	{%r114, %r115}, [%rd32];
	add.s32 	%r116, %r280, %r37;
	shl.b32 	%r117, %r116, 2;
	mov.u32 	%r118, _ZZ9topkByGPUPiS_iiE12share_memory;
	add.s32 	%r119, %r118, %r117;
	st.shared.u32 	[%r119], %r114;
	st.shared.u32 	[%r119+4], %r115;
	ld.local.v2.u32 	{%r120, %r121}, [%rd32+8];
	st.shared.u32 	[%r119+8], %r120;
	st.shared.u32 	[%r119+12], %r121;
	ld.local.v2.u32 	{%r122, %r123}, [%rd32+16];
	st.shared.u32 	[%r119+16], %r122;
	st.shared.u32 	[%r119+20], %r123;
	ld.local.v2.u32 	{%r124, %r125}, [%rd32+24];
	st.shared.u32 	[%r119+24], %r124;
	st.shared.u32 	[%r119+28], %r125;
	ld.local.v2.u32 	{%r126, %r127}, [%rd32+32];
	st.shared.u32 	[%r119+32], %r126;
	st.shared.u32 	[%r119+36], %r127;
	ld.local.v2.u32 	{%r128, %r129}, [%rd32+40];
	st.shared.u32 	[%r119+40], %r128;
	st.shared.u32 	[%r119+44], %r129;
	ld.local.v2.u32 	{%r130, %r131}, [%rd32+48];
	st.shared.u32 	[%r119+48], %r130;
	st.shared.u32 	[%r119+52], %r131;
	ld.local.v2.u32 	{%r132, %r133}, [%rd32+56];
	st.shared.u32 	[%r119+56], %r132;
	st.shared.u32 	[%r119+60], %r133;
	add.s32 	%r280, %r280, 16;
	setp.ne.s32 	%p27, %r280, %r281;
	@%p27 bra 	$L__BB0_34;
$L__BB0_35:
	setp.eq.s32 	%p28, %r38, 0;
	@%p28 bra 	$L__BB0_44;
	and.b32  	%r46, %r96, 7;
	setp.lt.u32 	%p29, %r38, 8;
	@%p29 bra 	$L__BB0_38;
	mul.wide.u32 	%rd33, %r281, 4;
	add.s64 	%rd34, %rd3, %rd33;
	ld.local.u32 	%r134, [%rd34];
	add.s32 	%r135, %r281, %r37;
	shl.b32 	%r136, %r135, 2;
	mov.u32 	%r137, _ZZ9topkByGPUPiS_iiE12share_memory;
	add.s32 	%r138, %r137, %r136;
	st.shared.u32 	[%r138], %r134;
	ld.local.u32 	%r139, [%rd34+4];
	st.shared.u32 	[%r138+4], %r139;
	ld.local.u32 	%r140, [%rd34+8];
	st.shared.u32 	[%r138+8], %r140;
	ld.local.u32 	%r141, [%rd34+12];
	st.shared.u32 	[%r138+12], %r141;
	ld.local.u32 	%r142, [%rd34+16];
	st.shared.u32 	[%r138+16], %r142;
	ld.local.u32 	%r143, [%rd34+20];
	st.shared.u32 	[%r138+20], %r143;
	ld.local.u32 	%r144, [%rd34+24];
	st.shared.u32 	[%r138+24], %r144;
	ld.local.u32 	%r145, [%rd34+28];
	st.shared.u32 	[%r138+28], %r145;
	add.s32 	%r281, %r281, 8;
$L__BB0_38:
	setp.eq.s32 	%p30, %r46, 0;
	@%p30 bra 	$L__BB0_44;
	and.b32  	%r49, %r96, 3;
	setp.lt.u32 	%p31, %r46, 4;
	@%p31 bra 	$L__BB0_41;
	mul.wide.u32 	%rd35, %r281, 4;
	add.s64 	%rd36, %rd3, %rd35;
	ld.local.u32 	%r146, [%rd36];
	add.s32 	%r147, %r281, %r37;
	shl.b32 	%r148, %r147, 2;
	mov.u32 	%r149, _ZZ9topkByGPUPiS_iiE12share_memory;
	add.s32 	%r150, %r149, %r148;
	st.shared.u32 	[%r150], %r146;
	ld.local.u32 	%r151, [%rd36+4];
	st.shared.u32 	[%r150+4], %r151;
	ld.local.u32 	%r152, [%rd36+8];
	st.shared.u32 	[%r150+8], %r152;
	ld.local.u32 	%r153, [%rd36+12];
	st.shared.u32 	[%r150+12], %r153;
	add.s32 	%r281, %r281, 4;
$L__BB0_41:
	setp.eq.s32 	%p32, %r49, 0;
	@%p32 bra 	$L__BB0_44;
	mov.b32 	%r285, 0;
	mov.u32 	%r158, _ZZ9topkByGPUPiS_iiE12share_memory;
$L__BB0_43:
	.pragma "nounroll";
	mul.wide.u32 	%rd37, %r281, 4;
	add.s64 	%rd38, %rd3, %rd37;
	ld.local.u32 	%r155, [%rd38];
	add.s32 	%r156, %r281, %r37;
	shl.b32 	%r157, %r156, 2;
	add.s32 	%r159, %r158, %r157;
	st.shared.u32 	[%r159], %r155;
	add.s32 	%r281, %r281, 1;
	add.s32 	%r285, %r285, 1;
	setp.ne.s32 	%p33, %r285, %r49;
	@%p33 bra 	$L__BB0_43;
$L__BB0_44:
	bar.sync 	0;
	add.s32 	%r56, %r96, -1;
	add.s32 	%r57, %r96, -2;
	mul.lo.s32 	%r58, %r96, %r19;
	and.b32  	%r59, %r96, 15;
	add.s32 	%r60, %r59, -1;
	and.b32  	%r61, %r96, 7;
	add.s32 	%r62, %r61, -1;
	and.b32  	%r63, %r96, 2147483632;
	and.b32  	%r64, %r96, 3;
	neg.s32 	%r65, %r96;
	mov.b32 	%r286, 128;
$L__BB0_45:
	mov.u32 	%r66, %r286;
	setp.gt.s32 	%p34, %r96, 0;
	setp.lt.u32 	%p35, %r19, %r66;
	and.pred  	%p1, %p35, %p34;
	not.pred 	%p36, %p1;
	@%p36 bra 	$L__BB0_63;
	setp.eq.s32 	%p37, %r96, 1;
	add.s32 	%r161, %r66, %r19;
	mul.lo.s32 	%r67, %r161, %r96;
	@%p37 bra 	$L__BB0_52;
	mov.b32 	%r287, 0;
$L__BB0_48:
	add.s32 	%r163, %r287, %r67;
	shl.b32 	%r164, %r163, 2;
	mov.u32 	%r165, _ZZ9topkByGPUPiS_iiE12share_memory;
	add.s32 	%r166, %r165, %r164;
	ld.shared.u32 	%r70, [%r166];
	mov.u64 	%rd77, %rd3;
	mov.u32 	%r288, %r65;
	bra.uni 	$L__BB0_56;
$L__BB0_49:
	mul.wide.s32 	%rd22, %r273, 4;
	add.s64 	%rd23, %rd1, %rd22;
	ld.global.u32 	%r41, [%rd23];
	ld.local.u32 	%r106, [%rd4+-4];
	setp.gt.s32 	%p14, %r106, %r41;
	@%p14 bra 	$L__BB0_51;
	st.local.u32 	[%rd3], %r41;
$L__BB0_51:
	add.s32 	%r273, %r273, %r21;
	setp.lt.s32 	%p15, %r273, %r95;
	@%p15 bra 	$L__BB0_49;
	bra.uni 	$L__BB0_31;
$L__BB0_52:
	shl.b32 	%r169, %r67, 2;
	mov.u32 	%r170, _ZZ9topkByGPUPiS_iiE12share_memory;
	add.s32 	%r171, %r170, %r169;
	ld.shared.u32 	%r68, [%r171];
	ld.local.u32 	%r172, [%rd3];
	setp.eq.s32 	%p44, %r172, %r68;
	@%p44 bra 	$L__BB0_63;
	ld.local.u32 	%r173, [%rd4+-4];
	setp.gt.s32 	%p45, %r173, %r68;
	@%p45 bra 	$L__BB0_63;
	st.local.u32 	[%rd3], %r68;
	bra.uni 	$L__BB0_63;
$L__BB0_55:
	add.s32 	%r288, %r288, 1;
	setp.eq.s32 	%p39, %r288, 0;
	add.s64 	%rd77, %rd77, 4;
	@%p39 bra 	$L__BB0_57;
$L__BB0_56:
	ld.local.u32 	%r167, [%rd77];
	setp.eq.s32 	%p38, %r167, %r70;
	@%p38 bra 	$L__BB0_62;
	bra.uni 	$L__BB0_55;
$L__BB0_57:
	ld.local.u32 	%r168, [%rd4+-4];
	setp.gt.s32 	%p40, %r168, %r70;
	@%p40 bra 	$L__BB0_62;
	mov.u32 	%r289, %r57;
$L__BB0_59:
	mul.wide.u32 	%rd39, %r289, 4;
	add.s64 	%rd8, %rd3, %rd39;
	ld.local.u32 	%r74, [%rd8];
	setp.le.s32 	%p41, %r70, %r74;
	@%p41 bra 	$L__BB0_91;
	st.local.u32 	[%rd8+4], %r74;
	add.s32 	%r75, %r289, -1;
	setp.gt.s32 	%p42, %r289, 0;
	mov.u32 	%r289, %r75;
	@%p42 bra 	$L__BB0_59;
	st.local.u32 	[%rd3], %r70;
$L__BB0_62:
	add.s32 	%r287, %r287, 1;
	setp.ne.s32 	%p43, %r287, %r96;
	@%p43 bra 	$L__BB0_48;
$L__BB0_63:
	bar.sync 	0;
	@%p36 bra 	$L__BB0_77;
	setp.lt.u32 	%p47, %r56, 15;
	mov.b32 	%r292, 0;
	@%p47 bra 	$L__BB0_67;
	mov.b32 	%r290, 0;
$L__BB0_66:
	.pragma "nounroll";
	mul.wide.u32 	%rd40, %r290, 4;
	add.s64 	%rd41, %rd3, %rd40;
	ld.local.v2.u32 	{%r176, %r177}, [%rd41];
	add.s32 	%r178, %r290, %r58;
	shl.b32 	%r179, %r178, 2;
	mov.u32 	%r180, _ZZ9topkByGPUPiS_iiE12share_memory;
	add.s32 	%r181, %r180, %r179;
	st.shared.u32 	[%r181], %r176;
	st.shared.u32 	[%r181+4], %r177;
	ld.local.v2.u32 	{%r182, %r183}, [%rd41+8];
	st.shared.u32 	[%r181+8], %r182;
	st.shared.u32 	[%r181+12], %r183;
	ld.local.v2.u32 	{%r184, %r185}, [%rd41+16];
	st.shared.u32 	[%r181+16], %r184;
	st.shared.u32 	[%r181+20], %r185;
	ld.local.v2.u32 	{%r186, %r187}, [%rd41+24];
	st.shared.u32 	[%r181+24], %r186;
	st.shared.u32 	[%r181+28], %r187;
	ld.local.v2.u32 	{%r188, %r189}, [%rd41+32];
	st.shared.u32 	[%r181+32], %r188;
	st.shared.u32 	[%r181+36], %r189;
	ld.local.v2.u32 	{%r190, %r191}, [%rd41+40];
	st.shared.u32 	[%r181+40], %r190;
	st.shared.u32 	[%r181+44], %r191;
	ld.local.v2.u32 	{%r192, %r193}, [%rd41+48];
	st.shared.u32 	[%r181+48], %r192;
	st.shared.u32 	[%r181+52], %r193;
	ld.local.v2.u32 	{%r194, %r195}, [%rd41+56];
	st.shared.u32 	[%r181+56], %r194;
	st.shared.u32 	[%r181+60], %r195;
	add.s32 	%r290, %r290, 16;
	setp.ne.s32 	%p48, %r290, %r63;
	mov.u32 	%r292, %r63;
	@%p48 bra 	$L__BB0_66;
$L__BB0_67:
	setp.eq.s32 	%p49, %r59, 0;
	@%p49 bra 	$L__BB0_77;
	setp.lt.u32 	%p50, %r60, 7;
	@%p50 bra 	$L__BB0_70;
	mul.wide.u32 	%rd42, %r292, 4;
	add.s64 	%rd43, %rd3, %rd42;
	ld.local.u32 	%r196, [%rd43];
	add.s32 	%r197, %r292, %r58;
	shl.b32 	%r198, %r197, 2;
	mov.u32 	%r199, _ZZ9topkByGPUPiS_iiE12share_memory;
	add.s32 	%r200, %r199, %r198;
	st.shared.u32 	[%r200], %r196;
	ld.local.u32 	%r201, [%rd43+4];
	st.shared.u32 	[%r200+4], %r201;
	ld.local.u32 	%r202, [%rd43+8];
	st.shared.u32 	[%r200+8], %r202;
	ld.local.u32 	%r203, [%rd43+12];
	st.shared.u32 	[%r200+12], %r203;
	ld.local.u32 	%r204, [%rd43+16];
	st.shared.u32 	[%r200+16], %r204;
	ld.local.u32 	%r205, [%rd43+20];
	st.shared.u32 	[%r200+20], %r205;
	ld.local.u32 	%r206, [%rd43+24];
	st.shared.u32 	[%r200+24], %r206;
	ld.local.u32 	%r207, [%rd43+28];
	st.shared.u32 	[%r200+28], %r207;
	add.s32 	%r292, %r292, 8;
$L__BB0_70:
	setp.eq.s32 	%p51, %r61, 0;
	@%p51 bra 	$L__BB0_77;
	setp.lt.u32 	%p52, %r62, 3;
	@%p52 bra 	$L__BB0_73;
	mul.wide.u32 	%rd44, %r292, 4;
	add.s64 	%rd45, %rd3, %rd44;
	ld.local.u32 	%r208, [%rd45];
	add.s32 	%r209, %r292, %r58;
	shl.b32 	%r210, %r209, 2;
	mov.u32 	%r211, _ZZ9topkByGPUPiS_iiE12share_memory;
	add.s32 	%r212, %r211, %r210;
	st.shared.u32 	[%r212], %r208;
	ld.local.u32 	%r213, [%rd45+4];
	st.shared.u32 	[%r212+4], %r213;
	ld.local.u32 	%r214, [%rd45+8];
	st.shared.u32 	[%r212+8], %r214;
	ld.local.u32 	%r215, [%rd45+12];
	st.shared.u32 	[%r212+12], %r215;
	add.s32 	%r292, %r292, 4;
$L__BB0_73:
	setp.eq.s32 	%p53, %r64, 0;
	@%p53 bra 	$L__BB0_77;
	setp.eq.s32 	%p54, %r64, 1;
	mul.wide.u32 	%rd46, %r292, 4;
	add.s64 	%rd9, %rd3, %rd46;
	ld.local.u32 	%r216, [%rd9];
	add.s32 	%r217, %r292, %r58;
	shl.b32 	%r218, %r217, 2;
	mov.u32 	%r219, _ZZ9topkByGPUPiS_iiE12share_memory;
	add.s32 	%r84, %r219, %r218;
	st.shared.u32 	[%r84], %r216;
	@%p54 bra 	$L__BB0_77;
	setp.eq.s32 	%p55, %r64, 2;
	ld.local.u32 	%r220, [%rd9+4];
	st.shared.u32 	[%r84+4], %r220;
	@%p55 bra 	$L__BB0_77;
	ld.local.u32 	%r221, [%rd9+8];
	st.shared.u32 	[%r84+8], %r221;
$L__BB0_77:
	bar.sync 	0;
	shr.u32 	%r286, %r66, 1;
	setp.gt.u32 	%p56, %r66, 1;
	@%p56 bra 	$L__BB0_45;
	setp.lt.s32 	%p57, %r96, 1;
	setp.ge.u32 	%p58, %r18, %r95;
	setp.ne.s32 	%p59, %r19, 0;
	or.pred  	%p60, %p59, %p58;
	or.pred  	%p61, %p60, %p57;
	@%p61 bra 	$L__BB0_90;
	shl.b32 	%r86, %r16, 1;
	setp.lt.u32 	%p62, %r56, 7;
	mov.b32 	%r296, 0;
	@%p62 bra 	$L__BB0_82;
	and.b32  	%r296, %r96, 2147483640;
	mov.b32 	%r294, 0;
$L__BB0_81:
	.pragma "nounroll";
	shl.b32 	%r224, %r294, 2;
	mov.u32 	%r225, _ZZ9topkByGPUPiS_iiE12share_memory;
	add.s32 	%r226, %r225, %r224;
	ld.shared.u32 	%r227, [%r226];
	add.s32 	%r228, %r86, %r294;
	mul.wide.u32 	%rd47, %r228, 4;
	add.s64 	%rd48, %rd2, %rd47;
	st.global.u32 	[%rd48], %r227;
	ld.shared.u32 	%r229, [%r226+4];
	add.s32 	%r230, %r228, 1;
	mul.wide.u32 	%rd49, %r230, 4;
	add.s64 	%rd50, %rd2, %rd49;
	st.global.u32 	[%rd50], %r229;
	ld.shared.u32 	%r231, [%r226+8];
	add.s32 	%r232, %r228, 2;
	mul.wide.u32 	%rd51, %r232, 4;
	add.s64 	%rd52, %rd2, %rd51;
	st.global.u32 	[%rd52], %r231;
	ld.shared.u32 	%r233, [%r226+12];
	add.s32 	%r234, %r228, 3;
	mul.wide.u32 	%rd53, %r234, 4;
	add.s64 	%rd54, %rd2, %rd53;
	st.global.u32 	[%rd54], %r233;
	ld.shared.u32 	%r235, [%r226+16];
	add.s32 	%r236, %r228, 4;
	mul.wide.u32 	%rd55, %r236, 4;
	add.s64 	%rd56, %rd2, %rd55;
	st.global.u32 	[%rd56], %r235;
	ld.shared.u32 	%r237, [%r226+20];
	add.s32 	%r238, %r228, 5;
	mul.wide.u32 	%rd57, %r238, 4;
	add.s64 	%rd58, %rd2, %rd57;
	st.global.u32 	[%rd58], %r237;
	ld.shared.u32 	%r239, [%r226+24];
	add.s32 	%r240, %r228, 6;
	mul.wide.u32 	%rd59, %r240, 4;
	add.s64 	%rd60, %rd2, %rd59;
	st.global.u32 	[%rd60], %r239;
	ld.shared.u32 	%r241, [%r226+28];
	add.s32 	%r242, %r228, 7;
	mul.wide.u32 	%rd61, %r242, 4;
	add.s64 	%rd62, %rd2, %rd61;
	st.global.u32 	[%rd62], %r241;
	add.s32 	%r294, %r294, 8;
	setp.ne.s32 	%p63, %r294, %r296;
	@%p63 bra 	$L__BB0_81;
$L__BB0_82:
	setp.eq.s32 	%p64, %r61, 0;
	@%p64 bra 	$L__BB0_90;
	setp.lt.u32 	%p65, %r61, 4;
	@%p65 bra 	$L__BB0_85;
	shl.b32 	%r243, %r296, 2;
	mov.u32 	%r244, _ZZ9topkByGPUPiS_iiE12share_memory;
	add.s32 	%r245, %r244, %r243;
	ld.shared.u32 	%r246, [%r245];
	add.s32 	%r247, %r86, %r296;
	mul.wide.u32 	%rd63, %r247, 4;
	add.s64 	%rd64, %rd2, %rd63;
	st.global.u32 	[%rd64], %r246;
	ld.shared.u32 	%r248, [%r245+4];
	add.s32 	%r249, %r247, 1;
	mul.wide.u32 	%rd65, %r249, 4;
	add.s64 	%rd66, %rd2, %rd65;
	st.global.u32 	[%rd66], %r248;
	ld.shared.u32 	%r250, [%r245+8];
	add.s32 	%r251, %r247, 2;
	mul.wide.u32 	%rd67, %r251, 4;
	add.s64 	%rd68, %rd2, %rd67;
	st.global.u32 	[%rd68], %r250;
	ld.shared.u32 	%r252, [%r245+12];
	add.s32 	%r253, %r247, 3;
	mul.wide.u32 	%rd69, %r253, 4;
	add.s64 	%rd70, %rd2, %rd69;
	st.global.u32 	[%rd70], %r252;
	add.s32 	%r296, %r296, 4;
$L__BB0_85:
	setp.eq.s32 	%p66, %r64, 0;
	@%p66 bra 	$L__BB0_90;
	setp.eq.s32 	%p67, %r64, 1;
	@%p67 bra 	$L__BB0_88;
	shl.b32 	%r254, %r296, 2;
	mov.u32 	%r255, _ZZ9topkByGPUPiS_iiE12share_memory;
	add.s32 	%r256, %r255, %r254;
	ld.shared.u32 	%r257, [%r256];
	add.s32 	%r258, %r86, %r296;
	mul.wide.u32 	%rd71, %r258, 4;
	add.s64 	%rd72, %rd2, %rd71;
	st.global.u32 	[%rd72], %r257;
	ld.shared.u32 	%r259, [%r256+4];
	add.s32 	%r260, %r258, 1;
	mul.wide.u32 	%rd73, %r260, 4;
	add.s64 	%rd74, %rd2, %rd73;
	st.global.u32 	[%rd74], %r259;
	add.s32 	%r296, %r296, 2;
$L__BB0_88:
	and.b32  	%r261, %r96, 1;
	setp.eq.b32 	%p68, %r261, 1;
	not.pred 	%p69, %p68;
	@%p69 bra 	$L__BB0_90;
	shl.b32 	%r262, %r296, 2;
	mov.u32 	%r263, _ZZ9topkByGPUPiS_iiE12share_memory;
	add.s32 	%r264, %r263, %r262;
	ld.shared.u32 	%r265, [%r264];
	add.s32 	%r266, %r86, %r296;
	mul.wide.u32 	%rd75, %r266, 4;
	add.s64 	%rd76, %rd2, %rd75;
	st.global.u32 	[%rd76], %r265;
$L__BB0_90:
	ret;
$L__BB0_91:
	st.local.u32 	[%rd8+4], %r70;
	bra.uni 	$L__BB0_62;

}


// ===== COMPILED SASS (sm_100) =====

	.target	sm_100

	.elftype	@"ET_EXEC"


//--------------------- .note.nv.tkinfo           --------------------------
	.section	.note.nv.tkinfo,"",@"SHT_NOTE"
	.sectionflags	@"SHF_NOTE_NV_TKINFO"
	.tkinfo
        /*0018*/ 	.word	0x00000002
        /*0030*/ 	.string	""
        /*0030*/ 	.string	"ptxas"
        /*0030*/ 	.string	"Cuda compilation tools, release 13.0, V13.0.88"
        /*0030*/ 	.string	"Build cuda_13.0.r13.0/compiler.36424714_0"
        /*0030*/ 	.string	"-arch sm_100 -m 64 "



//--------------------- .note.nv.cuinfo           --------------------------
	.section	.note.nv.cuinfo,"",@"SHT_NOTE"
	.sectionflags	@"SHF_NOTE_NV_CUINFO"
        /*0018*/ 	.short	0x0002
        /*001a*/ 	.short	0x0064
        /*001c*/ 	.short	0x0082
	.zero		2


//--------------------- .nv.info                  --------------------------
	.section	.nv.info,"",@"SHT_CUDA_INFO"
	.align	4


	//----- nvinfo : EIATTR_REGCOUNT
	.align		4
        /*0000*/ 	.byte	0x04, 0x2f
        /*0002*/ 	.short	(.L_4 - .L_3)
	.align		4
.L_3:
        /*0004*/ 	.word	index@(_Z9topkByGPUPiS_ii)
        /*0008*/ 	.word	0x00000020


	//----- nvinfo : EIATTR_FRAME_SIZE
	.align		4
.L_4:
        /*000c*/ 	.byte	0x04, 0x11
        /*000e*/ 	.short	(.L_6 - .L_5)
	.align		4
.L_5:
        /*0010*/ 	.word	index@(_Z9topkByGPUPiS_ii)
        /*0014*/ 	.word	0x00000000


	//----- nvinfo : EIATTR_MIN_STACK_SIZE
	.align		4
.L_6:
        /*0018*/ 	.byte	0x04, 0x12
        /*001a*/ 	.short	(.L_8 - .L_7)
	.align		4
.L_7:
        /*001c*/ 	.word	index@(_Z9topkByGPUPiS_ii)
        /*0020*/ 	.word	0x00000000
.L_8:


//--------------------- .nv.compat                --------------------------
	.section	.nv.compat,"",@"SHT_CUDA_COMPAT_INFO"
	.align	4
        /*0000*/ 	.byte	0x02, 0x09, 0x00, 0x00, 0x02, 0x02, 0x01, 0x00, 0x02, 0x05, 0x05, 0x00, 0x03, 0x07, 0x01, 0x01
        /*0010*/ 	.byte	0x02, 0x03, 0x00, 0x00, 0x02, 0x06, 0x01, 0x00, 0x04, 0x0b, 0x08, 0x00, 0x09, 0x00, 0x00, 0x00
        /*0020*/ 	.byte	0x00, 0x00, 0x00, 0x00


//--------------------- .nv.info._Z9topkByGPUPiS_ii --------------------------
	.section	.nv.info._Z9topkByGPUPiS_ii,"",@"SHT_CUDA_INFO"
	.sectionflags	@""
	.align	4


	//----- nvinfo : EIATTR_CUDA_API_VERSION
	.align		4
        /*0000*/ 	.byte	0x04, 0x37
        /*0002*/ 	.short	(.L_10 - .L_9)
.L_9:
        /*0004*/ 	.word	0x00000082


	//----- nvinfo : EIATTR_KPARAM_INFO
	.align		4
.L_10:
        /*0008*/ 	.byte	0x04, 0x17
        /*000a*/ 	.short	(.L_12 - .L_11)
.L_11:
        /*000c*/ 	.word	0x00000000
        /*0010*/ 	.short	0x0003
        /*0012*/ 	.short	0x0014
        /*0014*/ 	.byte	0x00, 0xf0, 0x11, 0x00


	//----- nvinfo : EIATTR_KPARAM_INFO
	.align		4
.L_12:
        /*0018*/ 	.byte	0x04, 0x17
        /*001a*/ 	.short	(.L_14 - .L_13)
.L_13:
        /*001c*/ 	.word	0x00000000
        /*0020*/ 	.short	0x0002
        /*0022*/ 	.short	0x0010
        /*0024*/ 	.byte	0x00, 0xf0, 0x11, 0x00


	//----- nvinfo : EIATTR_KPARAM_INFO
	.align		4
.L_14:
        /*0028*/ 	.byte	0x04, 0x17
        /*002a*/ 	.short	(.L_16 - .L_15)
.L_15:
        /*002c*/ 	.word	0x00000000
        /*0030*/ 	.short	0x0001
        /*0032*/ 	.short	0x0008
        /*0034*/ 	.byte	0x00, 0xf5, 0x21, 0x00


	//----- nvinfo : EIATTR_KPARAM_INFO
	.align		4
.L_16:
        /*0038*/ 	.byte	0x04, 0x17
        /*003a*/ 	.short	(.L_18 - .L_17)
.L_17:
        /*003c*/ 	.word	0x00000000
        /*0040*/ 	.short	0x0000
        /*0042*/ 	.short	0x0000
        /*0044*/ 	.byte	0x00, 0xf5, 0x21, 0x00


	//----- nvinfo : EIATTR_SPARSE_MMA_MASK
	.align		4
.L_18:
        /*0048*/ 	.byte	0x03, 0x50
        /*004a*/ 	.short	0x0000


	//----- nvinfo : EIATTR_MAXREG_COUNT
	.align		4
        /*004c*/ 	.byte	0x03, 0x1b
        /*004e*/ 	.short	0x00ff


	//----- nvinfo : EIATTR_NUM_BARRIERS
	.align		4
        /*0050*/ 	.byte	0x02, 0x4c
        /*0052*/ 	.byte	0x01
	.zero		1


	//----- nvinfo : EIATTR_MERCURY_ISA_VERSION
	.align		4
        /*0054*/ 	.byte	0x03, 0x5f
        /*0056*/ 	.short	0x0101


	//----- nvinfo : EIATTR_VRC_CTA_INIT_COUNT
	.align		4
        /*0058*/ 	.byte	0x02, 0x4a
	.zero		1
	.zero		1


	//----- nvinfo : EIATTR_EXIT_INSTR_OFFSETS
	.align		4
        /*005c*/ 	.byte	0x04, 0x1c
        /*005e*/ 	.short	(.L_20 - .L_19)


	//   ....[0]....
.L_19:
        /*0060*/ 	.word	0x00002060


	//   ....[1]....
        /*0064*/ 	.word	0x000022f0


	//   ....[2]....
        /*0068*/ 	.word	0x00002470


	//   ....[3]....
        /*006c*/ 	.word	0x00002590


	//   ....[4]....
        /*0070*/ 	.word	0x00002630


	//----- nvinfo : EIATTR_CRS_STACK_SIZE
	.align		4
.L_20:
        /*0074*/ 	.byte	0x04, 0x1e
        /*0076*/ 	.short	(.L_22 - .L_21)
.L_21:
        /*0078*/ 	.word	0x00000000


	//----- nvinfo : EIATTR_CBANK_PARAM_SIZE
	.align		4
.L_22:
        /*007c*/ 	.byte	0x03, 0x19
        /*007e*/ 	.short	0x0018


	//----- nvinfo : EIATTR_PARAM_CBANK
	.align		4
        /*0080*/ 	.byte	0x04, 0x0a
        /*0082*/ 	.short	(.L_24 - .L_23)
	.align		4
.L_23:
        /*0084*/ 	.word	index@(.nv.constant0._Z9topkByGPUPiS_ii)
        /*0088*/ 	.short	0x0380
        /*008a*/ 	.short	0x0018


	//----- nvinfo : EIATTR_SW_WAR
	.align		4
.L_24:
        /*008c*/ 	.byte	0x04, 0x36
        /*008e*/ 	.short	(.L_26 - .L_25)
.L_25:
        /*0090*/ 	.word	0x00000008
.L_26:


//--------------------- .nv.callgraph             --------------------------
	.section	.nv.callgraph,"",@"SHT_CUDA_CALLGRAPH"
	.align	4
	.sectionentsize	8
	.align		4
        /*0000*/ 	.word	0x00000000
	.align		4
        /*0004*/ 	.word	0xffffffff
	.align		4
        /*0008*/ 	.word	0x00000000
	.align		4
        /*000c*/ 	.word	0xfffffffe
	.align		4
        /*0010*/ 	.word	0x00000000
	.align		4
        /*0014*/ 	.word	0xfffffffd
	.align		4
        /*0018*/ 	.word	0x00000000
	.align		4
        /*001c*/ 	.word	0xfffffffc


//--------------------- .nv.constant4             --------------------------
	.section	.nv.constant4,"a",@progbits
	.align	8
	.align		8
.nv.constant4:
        /*0000*/ 	.dword	a
	.align		8
        /*0008*/ 	.dword	result_gpu
	.align		8
        /*0010*/ 	.dword	result_block


//--------------------- .text._Z9topkByGPUPiS_ii  --------------------------
	.section	.text._Z9topkByGPUPiS_ii,"ax",@progbits
	.align	128
        .global         _Z9topkByGPUPiS_ii
        .type           _Z9topkByGPUPiS_ii,@function
        .size           _Z9topkByGPUPiS_ii,(.L_x_51 - _Z9topkByGPUPiS_ii)
        .other          _Z9topkByGPUPiS_ii,@"STO_CUDA_ENTRY STV_DEFAULT"
_Z9topkByGPUPiS_ii:
.text._Z9topkByGPUPiS_ii:
[----:B------:R-:W-:Y:S08]  /*0000*/  LDC R1, c[0x0][0x37c] ;  /* 0x0000df00ff017b82 */ /* 0x000ff00000000800 */
[----:B------:R-:W0:Y:S02]  /*0010*/  LDC R6, c[0x0][0x394] ;  /* 0x0000e500ff067b82 */ /* 0x000e240000000800 */
[----:B0-----:R-:W-:-:S13]  /*0020*/  ISETP.GE.AND P0, PT, R6, 0x1, PT ;  /* 0x000000010600780c */ /* 0x001fda0003f06270 */
[----:B------:R-:W-:Y:S05]  /*0030*/  @!P0 BRA `(.L_x_0) ;  /* 0x00000004008c8947 */ /* 0x000fea0003800000 */
[C---:B------:R-:W-:Y:S01]  /*0040*/  VIADD R0, R6.reuse, 0xffffffff ;  /* 0xffffffff06007836 */ /* 0x040fe20000000000 */
[----:B------:R-:W-:-:S04]  /*0050*/  LOP3.LUT R2, R6, 0xf, RZ, 0xc0, !PT ;  /* 0x0000000f06027812 */ /* 0x000fc800078ec0ff */
[----:B------:R-:W-:Y:S01]  /*0060*/  ISETP.GE.U32.AND P1, PT, R0, 0xf, PT ;  /* 0x0000000f0000780c */ /* 0x000fe20003f26070 */
[----:B------:R-:W-:Y:S01]  /*0070*/  IMAD.MOV.U32 R0, RZ, RZ, RZ ;  /* 0x000000ffff007224 */ /* 0x000fe200078e00ff */
[----:B------:R-:W-:-:S11]  /*0080*/  ISETP.NE.AND P0, PT, R2, RZ, PT ;  /* 0x000000ff0200720c */ /* 0x000fd60003f05270 */
[----:B------:R-:W-:Y:S05]  /*0090*/  @!P1 BRA `(.L_x_1) ;  /* 0x0000000000789947 */ /* 0x000fea0003800000 */
[----:B------:R-:W-:Y:S01]  /*00a0*/  LOP3.LUT R0, R6, 0x7ffffff0, RZ, 0xc0, !PT ;  /* 0x7ffffff006007812 */ /* 0x000fe200078ec0ff */
[----:B------:R-:W-:-:S07]  /*00b0*/  IMAD.MOV.U32 R3, RZ, RZ, RZ ;  /* 0x000000ffff037224 */ /* 0x000fce00078e00ff */
.L_x_2:
[C---:B------:R-:W-:Y:S02]  /*00c0*/  IMAD.SHL.U32 R7, R3.reuse, 0x4, RZ ;  /* 0x0000000403077824 */ /* 0x040fe400078e00ff */
[----:B------:R-:W-:-:S03]  /*00d0*/  VIADD R3, R3, 0x10 ;  /* 0x0000001003037836 */ /* 0x000fc60000000000 */
[C---:B------:R-:W-:Y:S02]  /*00e0*/  ISETP.EQ.AND P2, PT, R7.reuse, RZ, PT ;  /* 0x000000ff0700720c */ /* 0x040fe40003f42270 */
[C---:B------:R-:W-:Y:S02]  /*00f0*/  ISETP.EQ.AND P3, PT, R7.reuse, -0x8, PT ;  /* 0xfffffff80700780c */ /* 0x040fe40003f62270 */
[C---:B------:R-:W-:Y:S02]  /*0100*/  ISETP.EQ.AND P4, PT, R7.reuse, -0x10, PT ;  /* 0xfffffff00700780c */ /* 0x040fe40003f82270 */
[C---:B------:R-:W-:Y:S02]  /*0110*/  ISETP.EQ.AND P1, PT, R7.reuse, -0x18, PT ;  /* 0xffffffe80700780c */ /* 0x040fe40003f22270 */
[----:B------:R-:W-:-:S05]  /*0120*/  ISETP.EQ.AND P5, PT, R7, -0x38, PT ;  /* 0xffffffc80700780c */ /* 0x000fca0003fa2270 */
[----:B------:R-:W-:Y:S02]  /*0130*/  @P2 IMAD.MOV.U32 R5, RZ, RZ, -0x80000000 ;  /* 0x80000000ff052424 */ /* 0x000fe400078e00ff */
[----:B------:R-:W-:Y:S01]  /*0140*/  @P2 IMAD.MOV.U32 R4, RZ, RZ, -0x80000000 ;  /* 0x80000000ff042424 */ /* 0x000fe200078e00ff */
[----:B------:R-:W-:Y:S01]  /*0150*/  @P3 MOV R5, 0x80000000 ;  /* 0x8000000000053802 */ /* 0x000fe20000000f00 */
[----:B------:R-:W-:Y:S01]  /*0160*/  @P3 IMAD.MOV.U32 R4, RZ, RZ, -0x80000000 ;  /* 0x80000000ff043424 */ /* 0x000fe200078e00ff */
[C---:B------:R-:W-:Y:S01]  /*0170*/  ISETP.EQ.AND P2, PT, R7.reuse, -0x20, PT ;  /* 0xffffffe00700780c */ /* 0x040fe20003f42270 */
[----:B------:R-:W-:Y:S01]  /*0180*/  @P4 IMAD.MOV.U32 R5, RZ, RZ, -0x80000000 ;  /* 0x80000000ff054424 */ /* 0x000fe200078e00ff */
[C---:B------:R-:W-:Y:S01]  /*0190*/  ISETP.EQ.AND P3, PT, R7.reuse, -0x28, PT ;  /* 0xffffffd80700780c */ /* 0x040fe20003f62270 */
[----:B------:R-:W-:Y:S01]  /*01a0*/  @P4 IMAD.MOV.U32 R4, RZ, RZ, -0x80000000 ;  /* 0x80000000ff044424 */ /* 0x000fe200078e00ff */
[----:B------:R-:W-:Y:S01]  /*01b0*/  ISETP.EQ.AND P4, PT, R7, -0x30, PT ;  /* 0xffffffd00700780c */ /* 0x000fe20003f82270 */
[----:B------:R-:W-:-:S02]  /*01c0*/  @P1 IMAD.MOV.U32 R5, RZ, RZ, -0x80000000 ;  /* 0x80000000ff051424 */ /* 0x000fc400078e00ff */
[----:B------:R-:W-:Y:S01]  /*01d0*/  @P1 IMAD.MOV.U32 R4, RZ, RZ, -0x80000000 ;  /* 0x80000000ff041424 */ /* 0x000fe200078e00ff */
[----:B------:R-:W-:-:S05]  /*01e0*/  ISETP.NE.AND P1, PT, R3, R0, PT ;  /* 0x000000000300720c */ /* 0x000fca0003f25270 */
[----:B------:R-:W-:Y:S01]  /*01f0*/  @P2 IMAD.MOV.U32 R5, RZ, RZ, -0x80000000 ;  /* 0x80000000ff052424 */ /* 0x000fe200078e00ff */
[----:B------:R-:W-:Y:S01]  /*0200*/  @P2 MOV R4, 0x80000000 ;  /* 0x8000000000042802 */ /* 0x000fe20000000f00 */
[----:B------:R-:W-:Y:S02]  /*0210*/  @P3 IMAD.MOV.U32 R5, RZ, RZ, -0x80000000 ;  /* 0x80000000ff053424 */ /* 0x000fe400078e00ff */
[----:B------:R-:W-:Y:S02]  /*0220*/  @P3 IMAD.MOV.U32 R4, RZ, RZ, -0x80000000 ;  /* 0x80000000ff043424 */ /* 0x000fe400078e00ff */
[----:B------:R-:W-:Y:S02]  /*0230*/  @P4 IMAD.MOV.U32 R5, RZ, RZ, -0x80000000 ;  /* 0x80000000ff054424 */ /* 0x000fe400078e00ff */
[----:B------:R-:W-:Y:S01]  /*0240*/  @P4 IMAD.MOV.U32 R4, RZ, RZ, -0x80000000 ;  /* 0x80000000ff044424 */ /* 0x000fe200078e00ff */
[----:B------:R-:W-:Y:S01]  /*0250*/  @P5 MOV R4, 0x80000000 ;  /* 0x8000000000045802 */ /* 0x000fe20000000f00 */
[----:B------:R-:W-:Y:S01]  /*0260*/  @P5 IMAD.MOV.U32 R5, RZ, RZ, -0x80000000 ;  /* 0x80000000ff055424 */ /* 0x000fe200078e00ff */
[----:B------:R-:W-:Y:S06]  /*0270*/  @P1 BRA `(.L_x_2) ;  /* 0xfffffffc00901947 */ /* 0x000fec000383ffff */
.L_x_1:
[----:B------:R-:W-:Y:S05]  /*0280*/  @!P0 BRA `(.L_x_0) ;  /* 0x0000000000f88947 */ /* 0x000fea0003800000 */
[----:B------:R-:W-:Y:S02]  /*0290*/  ISETP.GE.U32.AND P1, PT, R2, 0x8, PT ;  /* 0x000000080200780c */ /* 0x000fe40003f26070 */
[----:B------:R-:W-:-:S04]  /*02a0*/  LOP3.LUT R3, R6, 0x7, RZ, 0xc0, !PT ;  /* 0x0000000706037812 */ /* 0x000fc800078ec0ff */
[----:B------:R-:W-:-:S07]  /*02b0*/  ISETP.NE.AND P0, PT, R3, RZ, PT ;  /* 0x000000ff0300720c */ /* 0x000fce0003f05270 */
[----:B------:R-:W-:Y:S06]  /*02c0*/  @!P1 BRA `(.L_x_3) ;  /* 0x00000000006c9947 */ /* 0x000fec0003800000 */
[C---:B------:R-:W-:Y:S02]  /*02d0*/  IMAD.SHL.U32 R2, R0.reuse, 0x4, RZ ;  /* 0x0000000400027824 */ /* 0x040fe400078e00ff */
[----:B------:R-:W-:-:S03]  /*02e0*/  VIADD R0, R0, 0x8 ;  /* 0x0000000800007836 */ /* 0x000fc60000000000 */
[C---:B------:R-:W-:Y:S02]  /*02f0*/  ISETP.EQ.AND P4, PT, R2.reuse, 0x4, PT ;  /* 0x000000040200780c */ /* 0x040fe40003f82270 */
[C---:B------:R-:W-:Y:S02]  /*0300*/  ISETP.EQ.AND P5, PT, R2.reuse, RZ, PT ;  /* 0x000000ff0200720c */ /* 0x040fe40003fa2270 */
[C---:B------:R-:W-:Y:S02]  /*0310*/  ISETP.EQ.AND P1, PT, R2.reuse, -0x4, PT ;  /* 0xfffffffc0200780c */ /* 0x040fe40003f22270 */
[C---:B------:R-:W-:Y:S02]  /*0320*/  ISETP.EQ.AND P2, PT, R2.reuse, -0x8, PT ;  /* 0xfffffff80200780c */ /* 0x040fe40003f42270 */
[----:B------:R-:W-:-:S05]  /*0330*/  ISETP.EQ.AND P3, PT, R2, -0xc, PT ;  /* 0xfffffff40200780c */ /* 0x000fca0003f62270 */
[----:B------:R-:W-:Y:S01]  /*0340*/  @P4 IMAD.MOV.U32 R4, RZ, RZ, -0x80000000 ;  /* 0x80000000ff044424 */ /* 0x000fe200078e00ff */
[C---:B------:R-:W-:Y:S01]  /*0350*/  ISETP.EQ.AND P4, PT, R2.reuse, -0x10, PT ;  /* 0xfffffff00200780c */ /* 0x040fe20003f82270 */
[----:B------:R-:W-:Y:S02]  /*0360*/  @P5 IMAD.MOV.U32 R5, RZ, RZ, -0x80000000 ;  /* 0x80000000ff055424 */ /* 0x000fe400078e00ff */
[----:B------:R-:W-:Y:S01]  /*0370*/  @P5 IMAD.MOV.U32 R4, RZ, RZ, -0x80000000 ;  /* 0x80000000ff045424 */ /* 0x000fe200078e00ff */
[C---:B------:R-:W-:Y:S01]  /*0380*/  ISETP.EQ.AND P5, PT, R2.reuse, -0x14, PT ;  /* 0xffffffec0200780c */ /* 0x040fe20003fa2270 */
[----:B------:R-:W-:Y:S01]  /*0390*/  @P1 IMAD.MOV.U32 R5, RZ, RZ, -0x80000000 ;  /* 0x80000000ff051424 */ /* 0x000fe200078e00ff */
[----:B------:R-:W-:Y:S01]  /*03a0*/  @P1 MOV R4, 0x80000000 ;  /* 0x8000000000041802 */ /* 0x000fe20000000f00 */
[----:B------:R-:W-:Y:S01]  /*03b0*/  @P2 IMAD.MOV.U32 R5, RZ, RZ, -0x80000000 ;  /* 0x80000000ff052424 */ /* 0x000fe200078e00ff */
[C---:B------:R-:W-:Y:S01]  /*03c0*/  ISETP.EQ.AND P1, PT, R2.reuse, -0x18, PT ;  /* 0xffffffe80200780c */ /* 0x040fe20003f22270 */
[----:B------:R-:W-:Y:S01]  /*03d0*/  @P2 IMAD.MOV.U32 R4, RZ, RZ, -0x80000000 ;  /* 0x80000000ff042424 */ /* 0x000fe200078e00ff */
[----:B------:R-:W-:Y:S01]  /*03e0*/  ISETP.EQ.AND P2, PT, R2, -0x1c, PT ;  /* 0xffffffe40200780c */ /* 0x000fe20003f42270 */
[----:B------:R-:W-:-:S02]  /*03f0*/  @P3 IMAD.MOV.U32 R5, RZ, RZ, -0x80000000 ;  /* 0x80000000ff053424 */ /* 0x000fc400078e00ff */
[----:B------:R-:W-:Y:S02]  /*0400*/  @P4 IMAD.MOV.U32 R5, RZ, RZ, -0x80000000 ;  /* 0x80000000ff054424 */ /* 0x000fe400078e00ff */
[----:B------:R-:W-:Y:S02]  /*0410*/  @P3 IMAD.MOV.U32 R4, RZ, RZ, -0x80000000 ;  /* 0x80000000ff043424 */ /* 0x000fe400078e00ff */
[----:B------:R-:W-:Y:S02]  /*0420*/  @P5 IMAD.MOV.U32 R5, RZ, RZ, -0x80000000 ;  /* 0x80000000ff055424 */ /* 0x000fe400078e00ff */
[----:B------:R-:W-:Y:S02]  /*0430*/  @P4 IMAD.MOV.U32 R4, RZ, RZ, -0x80000000 ;  /* 0x80000000ff044424 */ /* 0x000fe400078e00ff */
[----:B------:R-:W-:Y:S01]  /*0440*/  @P1 MOV R5, 0x80000000 ;  /* 0x8000000000051802 */ /* 0x000fe20000000f00 */
[----:B------:R-:W-:Y:S02]  /*0450*/  @P5 IMAD.MOV.U32 R4, RZ, RZ, -0x80000000 ;  /* 0x80000000ff045424 */ /* 0x000fe400078e00ff */
[----:B------:R-:W-:-:S02]  /*0460*/  @P2 IMAD.MOV.U32 R5, RZ, RZ, -0x80000000 ;  /* 0x80000000ff052424 */ /* 0x000fc400078e00ff */
[----:B------:R-:W-:-:S07]  /*0470*/  @P1 IMAD.MOV.U32 R4, RZ, RZ, -0x80000000 ;  /* 0x80000000ff041424 */ /* 0x000fce00078e00ff */
.L_x_3:
[----:B------:R-:W-:Y:S05]  /*0480*/  @!P0 BRA `(.L_x_0) ;  /* 0x0000000000788947 */ /* 0x000fea0003800000 */
[----:B------:R-:W-:Y:S02]  /*0490*/  ISETP.GE.U32.AND P0, PT, R3, 0x4, PT ;  /* 0x000000040300780c */ /* 0x000fe40003f06070 */
[----:B------:R-:W-:-:S04]  /*04a0*/  LOP3.LUT R2, R6, 0x3, RZ, 0xc0, !PT ;  /* 0x0000000306027812 */ /* 0x000fc800078ec0ff */
[----:B------:R-:W-:-:S07]  /*04b0*/  ISETP.NE.AND P1, PT, R2, RZ, PT ;  /* 0x000000ff0200720c */ /* 0x000fce0003f25270 */
[----:B------:R-:W-:Y:S06]  /*04c0*/  @!P0 BRA `(.L_x_4) ;  /* 0x00000000003c8947 */ /* 0x000fec0003800000 */
[C---:B------:R-:W-:Y:S02]  /*04d0*/  IMAD.SHL.U32 R3, R0.reuse, 0x4, RZ ;  /* 0x0000000400037824 */ /* 0x040fe400078e00ff */
[----:B------:R-:W-:-:S03]  /*04e0*/  VIADD R0, R0, 0x4 ;  /* 0x0000000400007836 */ /* 0x000fc60000000000 */
[C---:B------:R-:W-:Y:S02]  /*04f0*/  ISETP.EQ.AND P0, PT, R3.reuse, RZ, PT ;  /* 0x000000ff0300720c */ /* 0x040fe40003f02270 */
[C---:B------:R-:W-:Y:S02]  /*0500*/  ISETP.EQ.AND P2, PT, R3.reuse, 0x4, PT ;  /* 0x000000040300780c */ /* 0x040fe40003f42270 */
[C---:B------:R-:W-:Y:S02]  /*0510*/  ISETP.EQ.AND P3, PT, R3.reuse, -0x4, PT ;  /* 0xfffffffc0300780c */ /* 0x040fe40003f62270 */
[C---:B------:R-:W-:Y:S02]  /*0520*/  ISETP.EQ.AND P4, PT, R3.reuse, -0x8, PT ;  /* 0xfffffff80300780c */ /* 0x040fe40003f82270 */
[----:B------:R-:W-:-:S05]  /*0530*/  ISETP.EQ.AND P5, PT, R3, -0xc, PT ;  /* 0xfffffff40300780c */ /* 0x000fca0003fa2270 */
[----:B------:R-:W-:Y:S02]  /*0540*/  @P0 IMAD.MOV.U32 R5, RZ, RZ, -0x80000000 ;  /* 0x80000000ff050424 */ /* 0x000fe400078e00ff */
[----:B------:R-:W-:Y:S01]  /*0550*/  @P2 MOV R4, 0x80000000 ;  /* 0x8000000000042802 */ /* 0x000fe20000000f00 */
[----:B------:R-:W-:Y:S02]  /*0560*/  @P0 IMAD.MOV.U32 R4, RZ, RZ, -0x80000000 ;  /* 0x80000000ff040424 */ /* 0x000fe400078e00ff */
[----:B------:R-:W-:Y:S02]  /*0570*/  @P3 IMAD.MOV.U32 R5, RZ, RZ, -0x80000000 ;  /* 0x80000000ff053424 */ /* 0x000fe400078e00ff */
[----:B------:R-:W-:Y:S02]  /*0580*/  @P4 IMAD.MOV.U32 R5, RZ, RZ, -0x80000000 ;  /* 0x80000000ff054424 */ /* 0x000fe400078e00ff */
[----:B------:R-:W-:Y:S01]  /*0590*/  @P3 IMAD.MOV.U32 R4, RZ, RZ, -0x80000000 ;  /* 0x80000000ff043424 */ /* 0x000fe200078e00ff */
[----:B------:R-:W-:Y:S01]  /*05a0*/  @P4 MOV R4, 0x80000000 ;  /* 0x8000000000044802 */ /* 0x000fe20000000f00 */
[----:B------:R-:W-:-:S07]  /*05b0*/  @P5 IMAD.MOV.U32 R5, RZ, RZ, -0x80000000 ;  /* 0x80000000ff055424 */ /* 0x000fce00078e00ff */
.L_x_4:
[----:B------:R-:W-:Y:S05]  /*05c0*/  @!P1 BRA `(.L_x_0) ;  /* 0x0000000000289947 */ /* 0x000fea0003800000 */
[----:B------:R-:W-:-:S05]  /*05d0*/  UMOV UR4, URZ ;  /* 0x000000ff00047c82 */ /* 0x000fca0008000000 */
.L_x_5:
[----:B------:R-:W-:Y:S01]  /*05e0*/  UIADD3 UR4, UPT, UPT, UR4, 0x1, URZ ;  /* 0x0000000104047890 */ /* 0x000fe2000fffe0ff */
[C---:B------:R-:W-:Y:S02]  /*05f0*/  IMAD.SHL.U32 R3, R0.reuse, 0x4, RZ ;  /* 0x0000000400037824 */ /* 0x040fe400078e00ff */
[----:B------:R-:W-:-:S03]  /*0600*/  VIADD R0, R0, 0x1 ;  /* 0x0000000100007836 */ /* 0x000fc60000000000 */
[----:B------:R-:W-:Y:S02]  /*0610*/  ISETP.NE.AND P0, PT, R2, UR4, PT ;  /* 0x0000000402007c0c */ /* 0x000fe4000bf05270 */
[C---:B------:R-:W-:Y:S02]  /*0620*/  ISETP.EQ.AND P1, PT, R3.reuse, RZ, PT ;  /* 0x000000ff0300720c */ /* 0x040fe40003f22270 */
[----:B------:R-:W-:-:S11]  /*0630*/  ISETP.EQ.AND P2, PT, R3, 0x4, PT ;  /* 0x000000040300780c */ /* 0x000fd60003f42270 */
[----:B------:R-:W-:Y:S02]  /*0640*/  @P1 IMAD.MOV.U32 R5, RZ, RZ, -0x80000000 ;  /* 0x80000000ff051424 */ /* 0x000fe400078e00ff */
[----:B------:R-:W-:Y:S01]  /*0650*/  @P2 IMAD.MOV.U32 R4, RZ, RZ, -0x80000000 ;  /* 0x80000000ff042424 */ /* 0x000fe200078e00ff */
[----:B------:R-:W-:Y:S06]  /*0660*/  @P0 BRA `(.L_x_5) ;  /* 0xfffffffc00dc0947 */ /* 0x000fec000383ffff */
.L_x_0:
[----:B------:R-:W0:Y:S01]  /*0670*/  S2R R25, SR_CTAID.X ;  /* 0x0000000000197919 */ /* 0x000e220000002500 */
[----:B------:R-:W0:Y:S01]  /*0680*/  LDCU UR4, c[0x0][0x360] ;  /* 0x00006c00ff0477ac */ /* 0x000e220008000800 */
[----:B------:R-:W-:Y:S01]  /*0690*/  BSSY.RECONVERGENT B0, `(.L_x_6) ;  /* 0x0000068000007945 */ /* 0x000fe20003800200 */
[----:B------:R-:W-:Y:S01]  /*06a0*/  IMAD.SHL.U32 R12, R6, 0x4, RZ ;  /* 0x00000004060c7824 */ /* 0x000fe200078e00ff */
[----:B------:R-:W1:Y:S01]  /*06b0*/  S2R R2, SR_TID.X ;  /* 0x0000000000027919 */ /* 0x000e620000002100 */
[----:B------:R-:W2:Y:S01]  /*06c0*/  LDCU UR5, c[0x0][0x390] ;  /* 0x00007200ff0577ac */ /* 0x000ea20008000800 */
[----:B------:R-:W3:Y:S01]  /*06d0*/  LDCU.64 UR8, c[0x0][0x358] ;  /* 0x00006b00ff0877ac */ /* 0x000ee20008000a00 */
[----:B------:R-:W4:Y:S01]  /*06e0*/  LDCU UR6, c[0x0][0x394] ;  /* 0x00007280ff0677ac */ /* 0x000f220008000800 */
[----:B------:R-:W0:Y:S01]  /*06f0*/  LDCU UR10, c[0x0][0x390] ;  /* 0x00007200ff0a77ac */ /* 0x000e220008000800 */
[----:B------:R-:W0:Y:S02]  /*0700*/  LDCU UR7, c[0x0][0x390] ;  /* 0x00007200ff0777ac */ /* 0x000e240008000800 */
[----:B0-----:R-:W-:-:S04]  /*0710*/  IMAD R3, R25, UR4, RZ ;  /* 0x0000000419037c24 */ /* 0x001fc8000f8e02ff */
[----:B-1----:R-:W-:-:S05]  /*0720*/  IMAD.IADD R7, R3, 0x1, R2 ;  /* 0x0000000103077824 */ /* 0x002fca00078e0202 */
[----:B--2---:R-:W-:-:S13]  /*0730*/  ISETP.GE.AND P0, PT, R7, UR5, PT ;  /* 0x0000000507007c0c */ /* 0x004fda000bf06270 */
[----:B---34-:R-:W-:Y:S05]  /*0740*/  @P0 BRA `(.L_x_7) ;  /* 0x0000000400700947 */ /* 0x018fea0003800000 */
[----:B------:R-:W0:Y:S01]  /*0750*/  LDC R0, c[0x0][0x370] ;  /* 0x0000dc00ff007b82 */ /* 0x000e220000000800 */
[----:B------:R-:W-:Y:S01]  /*0760*/  ISETP.GE.AND P0, PT, R6, 0x2, PT ;  /* 0x000000020600780c */ /* 0x000fe20003f06270 */
[----:B0-----:R-:W-:-:S12]  /*0770*/  IMAD R0, R0, UR4, RZ ;  /* 0x0000000400007c24 */ /* 0x001fd8000f8e02ff */
[----:B------:R-:W-:Y:S05]  /*0780*/  @!P0 BRA `(.L_x_8) ;  /* 0x0000000000d48947 */ /* 0x000fea0003800000 */
[----:B------:R-:W-:Y:S01]  /*0790*/  BSSY.RECONVERGENT B1, `(.L_x_9) ;  /* 0x0000033000017945 */ /* 0x000fe20003800200 */
[----:B------:R-:W-:-:S07]  /*07a0*/  IADD3 R6, PT, PT, R6, -0x2, RZ ;  /* 0xfffffffe06067810 */ /* 0x000fce0007ffe0ff */
.L_x_16:
[----:B------:R-:W0:Y:S02]  /*07b0*/  LDC.64 R8, c[0x0][0x380] ;  /* 0x0000e000ff087b82 */ /* 0x000e240000000a00 */
[----:B0-----:R-:W-:-:S05]  /*07c0*/  IMAD.WIDE R8, R7, 0x4, R8 ;  /* 0x0000000407087825 */ /* 0x001fca00078e0208 */
[----:B------:R0:W5:Y:S01]  /*07d0*/  LDG.E R11, desc[UR8][R8.64] ;  /* 0x00000008080b7981 */ /* 0x000162000c1e1900 */
[----:B------:R-:W-:Y:S04]  /*07e0*/  BSSY.RECONVERGENT B2, `(.L_x_10) ;  /* 0x0000029000027945 */ /* 0x000fe80003800200 */
[----:B------:R-:W-:Y:S01]  /*07f0*/  BSSY.RELIABLE B3, `(.L_x_11) ;  /* 0x0000014000037945 */ /* 0x000fe20003800100 */
[----:B------:R-:W-:-:S07]  /*0800*/  IMAD.MOV.U32 R10, RZ, RZ, RZ ;  /* 0x000000ffff0a7224 */ /* 0x000fce00078e00ff */
.L_x_13:
[----:B0-----:R-:W-:-:S05]  /*0810*/  IMAD.SHL.U32 R8, R10, 0x4, RZ ;  /* 0x000000040a087824 */ /* 0x001fca00078e00ff */
[C---:B------:R-:W-:Y:S02]  /*0820*/  ISETP.EQ.AND P0, PT, R8.reuse, RZ, PT ;  /* 0x000000ff0800720c */ /* 0x040fe40003f02270 */
[----:B------:R-:W-:-:S11]  /*0830*/  ISETP.EQ.AND P1, PT, R8, 0x4, PT ;  /* 0x000000040800780c */ /* 0x000fd60003f22270 */
[----:B------:R-:W-:Y:S02]  /*0840*/  @P0 IMAD.MOV.U32 R8, RZ, RZ, R5 ;  /* 0x000000ffff080224 */ /* 0x000fe400078e0005 */
[----:B------:R-:W-:-:S05]  /*0850*/  @P1 IMAD.MOV.U32 R8, RZ, RZ, R4 ;  /* 0x000000ffff081224 */ /* 0x000fca00078e0004 */
[----:B-----5:R-:W-:-:S13]  /*0860*/  ISETP.NE.AND P0, PT, R8, R11, PT ;  /* 0x0000000b0800720c */ /* 0x020fda0003f05270 */
[----:B------:R-:W-:Y:S05]  /*0870*/  @!P0 BREAK.RELIABLE B3 ;  /* 0x0000000000038942 */ /* 0x000fea0003800100 */
[----:B------:R-:W-:Y:S05]  /*0880*/  @!P0 BRA `(.L_x_12) ;  /* 0x0000000000788947 */ /* 0x000fea0003800000 */
[----:B------:R-:W-:-:S05]  /*0890*/  VIADD R10, R10, 0x1 ;  /* 0x000000010a0a7836 */ /* 0x000fca0000000000 */
[----:B------:R-:W-:-:S13]  /*08a0*/  ISETP.NE.AND P0, PT, R10, UR6, PT ;  /* 0x000000060a007c0c */ /* 0x000fda000bf05270 */
[----:B------:R-:W-:Y:S05]  /*08b0*/  @P0 BRA `(.L_x_13) ;  /* 0xfffffffc00d40947 */ /* 0x000fea000383ffff */
[C---:B------:R-:W-:Y:S02]  /*08c0*/  ISETP.EQ.AND P0, PT, R12.reuse, 0x4, PT ;  /* 0x000000040c00780c */ /* 0x040fe40003f02270 */
[----:B------:R-:W-:-:S11]  /*08d0*/  ISETP.EQ.AND P1, PT, R12, 0x8, PT ;  /* 0x000000080c00780c */ /* 0x000fd60003f22270 */
[----:B------:R-:W-:Y:S02]  /*08e0*/  @P0 IMAD.MOV.U32 R8, RZ, RZ, R5 ;  /* 0x000000ffff080224 */ /* 0x000fe400078e0005 */
[----:B------:R-:W-:-:S04]  /*08f0*/  @P1 MOV R8, R4 ;  /* 0x0000000400081202 */ /* 0x000fc80000000f00 */
[----:B------:R-:W-:-:S13]  /*0900*/  ISETP.GT.AND P0, PT, R8, R11, PT ;  /* 0x0000000b0800720c */ /* 0x000fda0003f04270 */
[----:B------:R-:W-:Y:S05]  /*0910*/  @P0 BREAK.RELIABLE B3 ;  /* 0x0000000000030942 */ /* 0x000fea0003800100 */
[----:B------:R-:W-:Y:S05]  /*0920*/  @P0 BRA `(.L_x_12) ;  /* 0x0000000000500947 */ /* 0x000fea0003800000 */
[----:B------:R-:W-:Y:S05]  /*0930*/  BSYNC.RELIABLE B3 ;  /* 0x0000000000037941 */ /* 0x000fea0003800100 */
.L_x_11:
[----:B------:R-:W-:-:S07]  /*0940*/  IMAD.MOV.U32 R8, RZ, RZ, R6 ;  /* 0x000000ffff087224 */ /* 0x000fce00078e0006 */
.L_x_15:
[----:B------:R-:W-:-:S05]  /*0950*/  IMAD.SHL.U32 R10, R8, 0x4, RZ ;  /* 0x00000004080a7824 */ /* 0x000fca00078e00ff */
[C---:B------:R-:W-:Y:S02]  /*0960*/  ISETP.EQ.AND P1, PT, R10.reuse, RZ, PT ;  /* 0x000000ff0a00720c */ /* 0x040fe40003f22270 */
[----:B------:R-:W-:-:S11]  /*0970*/  ISETP.EQ.AND P0, PT, R10, 0x4, PT ;  /* 0x000000040a00780c */ /* 0x000fd60003f02270 */
[----:B------:R-:W-:Y:S02]  /*0980*/  @P1 IMAD.MOV.U32 R9, RZ, RZ, R5 ;  /* 0x000000ffff091224 */ /* 0x000fe400078e0005 */
[----:B------:R-:W-:-:S05]  /*0990*/  @P0 IMAD.MOV.U32 R9, RZ, RZ, R4 ;  /* 0x000000ffff090224 */ /* 0x000fca00078e0004 */
[----:B------:R-:W-:-:S13]  /*09a0*/  ISETP.GT.AND P0, PT, R11, R9, PT ;  /* 0x000000090b00720c */ /* 0x000fda0003f04270 */
[----:B------:R-:W-:Y:S05]  /*09b0*/  @!P0 BRA `(.L_x_14) ;  /* 0x0000000000208947 */ /* 0x000fea0003800000 */
[C---:B------:R-:W-:Y:S01]  /*09c0*/  ISETP.GT.AND P0, PT, R8.reuse, RZ, PT ;  /* 0x000000ff0800720c */ /* 0x040fe20003f04270 */
[----:B------:R-:W-:Y:S01]  /*09d0*/  VIADD R8, R8, 0xffffffff ;  /* 0xffffffff08087836 */ /* 0x000fe20000000000 */
[----:B------:R-:W-:Y:S01]  /*09e0*/  ISETP.EQ.AND P2, PT, R10, -0x4, PT ;  /* 0xfffffffc0a00780c */ /* 0x000fe20003f42270 */
[----:B------:R-:W-:-:S12]  /*09f0*/  @P1 IMAD.MOV.U32 R4, RZ, RZ, R9 ;  /* 0x000000ffff041224 */ /* 0x000fd800078e0009 */
[----:B------:R-:W-:Y:S01]  /*0a00*/  @P2 MOV R5, R9 ;  /* 0x0000000900052202 */ /* 0x000fe20000000f00 */
[----:B------:R-:W-:Y:S06]  /*0a10*/  @P0 BRA `(.L_x_15) ;  /* 0xfffffffc00cc0947 */ /* 0x000fec000383ffff */
[----:B------:R-:W-:Y:S01]  /*0a20*/  IMAD.MOV.U32 R5, RZ, RZ, R11 ;  /* 0x000000ffff057224 */ /* 0x000fe200078e000b */
[----:B------:R-:W-:Y:S06]  /*0a30*/  BRA `(.L_x_12) ;  /* 0x00000000000c7947 */ /* 0x000fec0003800000 */
.L_x_14:
[----:B------:R-:W-:Y:S01]  /*0a40*/  ISETP.EQ.AND P0, PT, R10, -0x4, PT ;  /* 0xfffffffc0a00780c */ /* 0x000fe20003f02270 */
[----:B------:R-:W-:-:S12]  /*0a50*/  @P1 IMAD.MOV.U32 R4, RZ, RZ, R11 ;  /* 0x000000ffff041224 */ /* 0x000fd800078e000b */
[----:B------:R-:W-:-:S07]  /*0a60*/  @P0 IMAD.MOV.U32 R5, RZ, RZ, R11 ;  /* 0x000000ffff050224 */ /* 0x000fce00078e000b */
.L_x_12:
[----:B------:R-:W-:Y:S05]  /*0a70*/  BSYNC.RECONVERGENT B2 ;  /* 0x0000000000027941 */ /* 0x000fea0003800200 */
.L_x_10:
[----:B------:R-:W0:Y:S01]  /*0a80*/  LDCU UR5, c[0x0][0x390] ;  /* 0x00007200ff0577ac */ /* 0x000e220008000800 */
[----:B------:R-:W-:-:S05]  /*0a90*/  IMAD.IADD R7, R0, 0x1, R7 ;  /* 0x0000000100077824 */ /* 0x000fca00078e0207 */
[----:B0-----:R-:W-:-:S13]  /*0aa0*/  ISETP.GE.AND P0, PT, R7, UR5, PT ;  /* 0x0000000507007c0c */ /* 0x001fda000bf06270 */
[----:B------:R-:W-:Y:S05]  /*0ab0*/  @!P0 BRA `(.L_x_16) ;  /* 0xfffffffc003c8947 */ /* 0x000fea000383ffff */
[----:B------:R-:W-:Y:S05]  /*0ac0*/  BSYNC.RECONVERGENT B1 ;  /* 0x0000000000017941 */ /* 0x000fea0003800200 */
.L_x_9:
[----:B------:R-:W-:Y:S05]  /*0ad0*/  BRA `(.L_x_7) ;  /* 0x00000000008c7947 */ /* 0x000fea0003800000 */
.L_x_8:
[----:B------:R-:W-:-:S13]  /*0ae0*/  ISETP.GT.AND P0, PT, R6, RZ, PT ;  /* 0x000000ff0600720c */ /* 0x000fda0003f04270 */
[----:B------:R-:W-:Y:S05]  /*0af0*/  @P0 BRA `(.L_x_17) ;  /* 0x00000000003c0947 */ /* 0x000fea0003800000 */
[----:B------:R-:W0:Y:S01]  /*0b00*/  LDC.64 R10, c[0x0][0x380] ;  /* 0x0000e000ff0a7b82 */ /* 0x000e220000000a00 */
[----:B------:R-:W-:Y:S01]  /*0b10*/  BSSY.RECONVERGENT B1, `(.L_x_18) ;  /* 0x000000c000017945 */ /* 0x000fe20003800200 */
[C---:B------:R-:W-:Y:S02]  /*0b20*/  ISETP.EQ.AND P2, PT, R12.reuse, 0x4, PT ;  /* 0x000000040c00780c */ /* 0x040fe40003f42270 */
[----:B------:R-:W-:-:S13]  /*0b30*/  ISETP.EQ.AND P3, PT, R12, 0x8, PT ;  /* 0x000000080c00780c */ /* 0x000fda0003f62270 */
.L_x_19:
[----:B0-----:R-:W-:-:S06]  /*0b40*/  IMAD.WIDE R8, R7, 0x4, R10 ;  /* 0x0000000407087825 */ /* 0x001fcc00078e020a */
[----:B------:R-:W2:Y:S01]  /*0b50*/  LDG.E R9, desc[UR8][R8.64] ;  /* 0x0000000808097981 */ /* 0x000ea2000c1e1900 */
[----:B------:R-:W-:Y:S01]  /*0b60*/  @P2 IMAD.MOV.U32 R6, RZ, RZ, R5 ;  /* 0x000000ffff062224 */ /* 0x000fe200078e0005 */
[----:B------:R-:W-:Y:S01]  /*0b70*/  IADD3 R7, PT, PT, R0, R7, RZ ;  /* 0x0000000700077210 */ /* 0x000fe20007ffe0ff */
[----:B------:R-:W-:-:S03]  /*0b80*/  @P3 IMAD.MOV.U32 R6, RZ, RZ, R4 ;  /* 0x000000ffff063224 */ /* 0x000fc600078e0004 */
[----:B------:R-:W-:Y:S02]  /*0b90*/  ISETP.GE.AND P1, PT, R7, UR7, PT ;  /* 0x0000000707007c0c */ /* 0x000fe4000bf26270 */
[----:B--2---:R-:W-:-:S13]  /*0ba0*/  ISETP.GT.AND P0, PT, R6, R9, PT ;  /* 0x000000090600720c */ /* 0x004fda0003f04270 */
[----:B------:R-:W-:Y:S01]  /*0bb0*/  @!P0 IMAD.MOV.U32 R5, RZ, RZ, R9 ;  /* 0x000000ffff058224 */ /* 0x000fe200078e0009 */
[----:B------:R-:W-:Y:S06]  /*0bc0*/  @!P1 BRA `(.L_x_19) ;  /* 0xfffffffc00dc9947 */ /* 0x000fec000383ffff */
[----:B------:R-:W-:Y:S05]  /*0bd0*/  BSYNC.RECONVERGENT B1 ;  /* 0x0000000000017941 */ /* 0x000fea0003800200 */
.L_x_18:
[----:B------:R-:W-:Y:S05]  /*0be0*/  BRA `(.L_x_7) ;  /* 0x0000000000487947 */ /* 0x000fea0003800000 */
.L_x_17:
[----:B------:R-:W0:Y:S01]  /*0bf0*/  LDC.64 R10, c[0x0][0x380] ;  /* 0x0000e000ff0a7b82 */ /* 0x000e220000000a00 */
[----:B------:R-:W-:-:S07]  /*0c00*/  IMAD.MOV.U32 R6, RZ, RZ, R5 ;  /* 0x000000ffff067224 */ /* 0x000fce00078e0005 */
.L_x_22:
[----:B0-----:R-:W-:-:S06]  /*0c10*/  IMAD.WIDE R8, R7, 0x4, R10 ;  /* 0x0000000407087825 */ /* 0x001fcc00078e020a */
[----:B------:R-:W2:Y:S01]  /*0c20*/  LDG.E R9, desc[UR8][R8.64] ;  /* 0x0000000808097981 */ /* 0x000ea2000c1e1900 */
[----:B------:R-:W-:Y:S01]  /*0c30*/  IMAD.IADD R7, R0, 0x1, R7 ;  /* 0x0000000100077824 */ /* 0x000fe200078e0207 */
[----:B------:R-:W-:Y:S04]  /*0c40*/  BSSY.RECONVERGENT B1, `(.L_x_20) ;  /* 0x000000b000017945 */ /* 0x000fe80003800200 */
[----:B------:R-:W-:Y:S02]  /*0c50*/  ISETP.GE.AND P1, PT, R7, UR10, PT ;  /* 0x0000000a07007c0c */ /* 0x000fe4000bf26270 */
[----:B--2---:R-:W-:-:S13]  /*0c60*/  ISETP.NE.AND P0, PT, R6, R9, PT ;  /* 0x000000090600720c */ /* 0x004fda0003f05270 */
[----:B------:R-:W-:Y:S05]  /*0c70*/  @!P0 BRA `(.L_x_21) ;  /* 0x00000000001c8947 */ /* 0x000fea0003800000 */
[C---:B------:R-:W-:Y:S02]  /*0c80*/  ISETP.EQ.AND P0, PT, R12.reuse, 0x4, PT ;  /* 0x000000040c00780c */ /* 0x040fe40003f02270 */
[----:B------:R-:W-:-:S11]  /*0c90*/  ISETP.EQ.AND P2, PT, R12, 0x8, PT ;  /* 0x000000080c00780c */ /* 0x000fd60003f42270 */
[----:B------:R-:W-:Y:S02]  /*0ca0*/  @P0 IMAD.MOV.U32 R8, RZ, RZ, R5 ;  /* 0x000000ffff080224 */ /* 0x000fe400078e0005 */
[----:B------:R-:W-:-:S05]  /*0cb0*/  @P2 IMAD.MOV.U32 R8, RZ, RZ, R4 ;  /* 0x000000ffff082224 */ /* 0x000fca00078e0004 */
[----:B------:R-:W-:-:S13]  /*0cc0*/  ISETP.GT.AND P0, PT, R8, R9, PT ;  /* 0x000000090800720c */ /* 0x000fda0003f04270 */
[----:B------:R-:W-:Y:S01]  /*0cd0*/  @!P0 IMAD.MOV.U32 R5, RZ, RZ, R9 ;  /* 0x000000ffff058224 */ /* 0x000fe200078e0009 */
[----:B------:R-:W-:-:S07]  /*0ce0*/  @!P0 MOV R6, R9 ;  /* 0x0000000900068202 */ /* 0x000fce0000000f00 */
.L_x_21:
[----:B------:R-:W-:Y:S05]  /*0cf0*/  BSYNC.RECONVERGENT B1 ;  /* 0x0000000000017941 */ /* 0x000fea0003800200 */
.L_x_20:
[----:B------:R-:W-:Y:S05]  /*0d00*/  @!P1 BRA `(.L_x_22) ;  /* 0xfffffffc00c09947 */ /* 0x000fea000383ffff */
.L_x_7:
[----:B------:R-:W-:Y:S05]  /*0d10*/  BSYNC.RECONVERGENT B0 ;  /* 0x0000000000007941 */ /* 0x000fea0003800200 */
.L_x_6:
[----:B------:R-:W-:Y:S05]  /*0d20*/  WARPSYNC.ALL ;  /* 0x0000000000007948 */ /* 0x000fea0003800000 */
        /* <DEDUP_REMOVED lines=9> */
[----:B------:R-:W0:Y:S01]  /*0dc0*/  S2UR UR5, SR_CgaCtaId ;  /* 0x00000000000579c3 */ /* 0x000e220000008800 */
[----:B------:R-:W-:Y:S01]  /*0dd0*/  UMOV UR4, 0x400 ;  /* 0x0000040000047882 */ /* 0x000fe20000000000 */
[----:B------:R-:W-:Y:S01]  /*0de0*/  LOP3.LUT R0, R7, 0x7ffffff0, RZ, 0xc0, !PT ;  /* 0x7ffffff007007812 */ /* 0x000fe200078ec0ff */
[----:B0-----:R-:W-:-:S03]  /*0df0*/  ULEA UR5, UR5, UR4, 0x18 ;  /* 0x0000000405057291 */ /* 0x001fc6000f8ec0ff */
[----:B------:R-:W-:-:S09]  /*0e00*/  UMOV UR4, URZ ;  /* 0x000000ff00047c82 */ /* 0x000fd20008000000 */
.L_x_25:
[----:B0-----:R-:W-:Y:S01]  /*0e10*/  IMAD R6, R2, R7, UR4 ;  /* 0x0000000402067e24 */ /* 0x001fe2000f8e0207 */
[----:B------:R-:W-:-:S04]  /*0e20*/  UIADD3 UR4, UPT, UPT, UR4, 0x10, URZ ;  /* 0x0000001004047890 */ /* 0x000fc8000fffe0ff */
[----:B------:R-:W-:Y:S02]  /*0e30*/  LEA R6, R6, UR5, 0x2 ;  /* 0x0000000506067c11 */ /* 0x000fe4000f8e10ff */
[----:B------:R-:W-:-:S03]  /*0e40*/  ISETP.NE.AND P0, PT, R0, UR4, PT ;  /* 0x0000000400007c0c */ /* 0x000fc6000bf05270 */
[----:B------:R0:W-:Y:S04]  /*0e50*/  STS [R6], R5 ;  /* 0x0000000506007388 */ /* 0x0001e80000000800 */
[----:B------:R0:W-:Y:S04]  /*0e60*/  STS [R6+0x4], R4 ;  /* 0x0000040406007388 */ /* 0x0001e80000000800 */
        /* <DEDUP_REMOVED lines=13> */
[----:B------:R0:W-:Y:S01]  /*0f40*/  STS [R6+0x3c], R4 ;  /* 0x00003c0406007388 */ /* 0x0001e20000000800 */
[----:B------:R-:W-:Y:S05]  /*0f50*/  @P0 BRA `(.L_x_25) ;  /* 0xfffffffc00ac0947 */ /* 0x000fea000383ffff */
.L_x_24:
[----:B------:R-:W-:Y:S05]  /*0f60*/  @!P1 BRA `(.L_x_23) ;  /* 0x0000000400689947 */ /* 0x000fea0003800000 */
[----:B------:R-:W-:Y:S02]  /*0f70*/  ISETP.GE.U32.AND P1, PT, R8, 0x8, PT ;  /* 0x000000080800780c */ /* 0x000fe40003f26070 */
[----:B------:R-:W-:-:S04]  /*0f80*/  LOP3.LUT R11, R7, 0x7, RZ, 0xc0, !PT ;  /* 0x00000007070b7812 */ /* 0x000fc800078ec0ff */
[----:B------:R-:W-:-:S07]  /*0f90*/  ISETP.NE.AND P0, PT, R11, RZ, PT ;  /* 0x000000ff0b00720c */ /* 0x000fce0003f05270 */
[----:B------:R-:W-:Y:S06]  /*0fa0*/  @!P1 BRA `(.L_x_26) ;  /* 0x0000000000a09947 */ /* 0x000fec0003800000 */
[----:B------:R-:W-:Y:S01]  /*0fb0*/  IMAD.SHL.U32 R9, R0, 0x4, RZ ;  /* 0x0000000400097824 */ /* 0x000fe200078e00ff */
[----:B------:R-:W1:Y:S01]  /*0fc0*/  S2UR UR5, SR_CgaCtaId ;  /* 0x00000000000579c3 */ /* 0x000e620000008800 */
[----:B------:R-:W-:Y:S01]  /*0fd0*/  UMOV UR4, 0x400 ;  /* 0x0000040000047882 */ /* 0x000fe20000000000 */
[----:B------:R-:W-:Y:S02]  /*0fe0*/  IMAD R8, R2, R7, R0 ;  /* 0x0000000702087224 */ /* 0x000fe400078e0200 */
[C---:B------:R-:W-:Y:S01]  /*0ff0*/  ISETP.EQ.AND P6, PT, R9.reuse, RZ, PT ;  /* 0x000000ff0900720c */ /* 0x040fe20003fc2270 */
[----:B------:R-:W-:Y:S01]  /*1000*/  VIADD R0, R0, 0x8 ;  /* 0x0000000800007836 */ /* 0x000fe20000000000 */
[C---:B------:R-:W-:Y:S02]  /*1010*/  ISETP.EQ.AND P5, PT, R9.reuse, -0x4, PT ;  /* 0xfffffffc0900780c */ /* 0x040fe40003fa2270 */
[C---:B------:R-:W-:Y:S02]  /*1020*/  ISETP.EQ.AND P4, PT, R9.reuse, -0x8, PT ;  /* 0xfffffff80900780c */ /* 0x040fe40003f82270 */
[----:B------:R-:W-:-:S02]  /*1030*/  ISETP.EQ.AND P1, PT, R9, 0x4, PT ;  /* 0x000000040900780c */ /* 0x000fc40003f22270 */
[C---:B------:R-:W-:Y:S02]  /*1040*/  ISETP.EQ.AND P3, PT, R9.reuse, -0xc, PT ;  /* 0xfffffff40900780c */ /* 0x040fe40003f62270 */
[----:B------:R-:W-:-:S03]  /*1050*/  ISETP.EQ.AND P2, PT, R9, -0x10, PT ;  /* 0xfffffff00900780c */ /* 0x000fc60003f42270 */
[--C-:B0-----:R-:W-:Y:S02]  /*1060*/  @P6 IMAD.MOV.U32 R6, RZ, RZ, R5.reuse ;  /* 0x000000ffff066224 */ /* 0x101fe400078e0005 */
[--C-:B------:R-:W-:Y:S02]  /*1070*/  @P5 IMAD.MOV.U32 R10, RZ, RZ, R5.reuse ;  /* 0x000000ffff0a5224 */ /* 0x100fe400078e0005 */
[--C-:B------:R-:W-:Y:S02]  /*1080*/  @P4 IMAD.MOV.U32 R14, RZ, RZ, R5.reuse ;  /* 0x000000ffff0e4224 */ /* 0x100fe400078e0005 */
[----:B------:R-:W-:Y:S01]  /*1090*/  @P1 MOV R6, R4 ;  /* 0x0000000400061202 */ /* 0x000fe20000000f00 */
[--C-:B------:R-:W-:Y:S01]  /*10a0*/  @P6 IMAD.MOV.U32 R10, RZ, RZ, R4.reuse ;  /* 0x000000ffff0a6224 */ /* 0x100fe200078e0004 */
[C---:B------:R-:W-:Y:S01]  /*10b0*/  ISETP.EQ.AND P1, PT, R9.reuse, -0x14, PT ;  /* 0xffffffec0900780c */ /* 0x040fe20003f22270 */
[----:B------:R-:W-:Y:S01]  /*10c0*/  @P5 IMAD.MOV.U32 R14, RZ, RZ, R4 ;  /* 0x000000ffff0e5224 */ /* 0x000fe200078e0004 */
[C---:B------:R-:W-:Y:S01]  /*10d0*/  ISETP.EQ.AND P6, PT, R9.reuse, -0x18, PT ;  /* 0xffffffe80900780c */ /* 0x040fe20003fc2270 */
[----:B-1----:R-:W-:Y:S01]  /*10e0*/  ULEA UR4, UR5, UR4, 0x18 ;  /* 0x0000000405047291 */ /* 0x002fe2000f8ec0ff */
[----:B------:R-:W-:Y:S01]  /*10f0*/  ISETP.EQ.AND P5, PT, R9, -0x1c, PT ;  /* 0xffffffe40900780c */ /* 0x000fe20003fa2270 */
[----:B------:R-:W-:-:S02]  /*1100*/  @P2 IMAD.MOV.U32 R16, RZ, RZ, R5 ;  /* 0x000000ffff102224 */ /* 0x000fc400078e0005 */
[--C-:B------:R-:W-:Y:S02]  /*1110*/  @P3 IMAD.MOV.U32 R16, RZ, RZ, R4.reuse ;  /* 0x000000ffff103224 */ /* 0x100fe400078e0004 */
[----:B------:R-:W-:Y:S01]  /*1120*/  LEA R9, R8, UR4, 0x2 ;  /* 0x0000000408097c11 */ /* 0x000fe2000f8e10ff */
[--C-:B------:R-:W-:Y:S02]  /*1130*/  @P3 IMAD.MOV.U32 R8, RZ, RZ, R5.reuse ;  /* 0x000000ffff083224 */ /* 0x100fe400078e0005 */
[--C-:B------:R-:W-:Y:S02]  /*1140*/  @P4 IMAD.MOV.U32 R8, RZ, RZ, R4.reuse ;  /* 0x000000ffff084224 */ /* 0x100fe400078e0004 */
[--C-:B------:R-:W-:Y:S01]  /*1150*/  @P1 IMAD.MOV.U32 R18, RZ, RZ, R5.reuse ;  /* 0x000000ffff121224 */ /* 0x100fe200078e0005 */
[----:B------:R1:W-:Y:S01]  /*1160*/  STS [R9], R6 ;  /* 0x0000000609007388 */ /* 0x0003e20000000800 */
[----:B------:R-:W-:Y:S01]  /*1170*/  @P6 IMAD.MOV.U32 R20, RZ, RZ, R5 ;  /* 0x000000ffff146224 */ /* 0x000fe200078e0005 */
[----:B------:R-:W-:Y:S01]  /*1180*/  @P5 MOV R22, R5 ;  /* 0x0000000500165202 */ /* 0x000fe20000000f00 */
[--C-:B------:R-:W-:Y:S01]  /*1190*/  @P2 IMAD.MOV.U32 R18, RZ, RZ, R4.reuse ;  /* 0x000000ffff122224 */ /* 0x100fe200078e0004 */
[----:B------:R1:W-:Y:S01]  /*11a0*/  STS [R9+0x4], R10 ;  /* 0x0000040a09007388 */ /* 0x0003e20000000800 */
[----:B------:R-:W-:-:S02]  /*11b0*/  @P1 IMAD.MOV.U32 R20, RZ, RZ, R4 ;  /* 0x000000ffff141224 */ /* 0x000fc400078e0004 */
[----:B------:R-:W-:Y:S01]  /*11c0*/  @P6 IMAD.MOV.U32 R22, RZ, RZ, R4 ;  /* 0x000000ffff166224 */ /* 0x000fe200078e0004 */
[----:B------:R1:W-:Y:S04]  /*11d0*/  STS [R9+0x8], R14 ;  /* 0x0000080e09007388 */ /* 0x0003e80000000800 */
[----:B------:R1:W-:Y:S04]  /*11e0*/  STS [R9+0xc], R8 ;  /* 0x00000c0809007388 */ /* 0x0003e80000000800 */
[----:B------:R1:W-:Y:S04]  /*11f0*/  STS [R9+0x10], R16 ;  /* 0x0000101009007388 */ /* 0x0003e80000000800 */
[----:B------:R1:W-:Y:S04]  /*1200*/  STS [R9+0x14], R18 ;  /* 0x0000141209007388 */ /* 0x0003e80000000800 */
[----:B------:R1:W-:Y:S04]  /*1210*/  STS [R9+0x18], R20 ;  /* 0x0000181409007388 */ /* 0x0003e80000000800 */
[----:B------:R1:W-:Y:S02]  /*1220*/  STS [R9+0x1c], R22 ;  /* 0x00001c1609007388 */ /* 0x0003e40000000800 */
.L_x_26:
[----:B------:R-:W-:Y:S05]  /*1230*/  @!P0 BRA `(.L_x_23) ;  /* 0x0000000000b48947 */ /* 0x000fea0003800000 */
[----:B------:R-:W-:Y:S02]  /*1240*/  ISETP.GE.U32.AND P0, PT, R11, 0x4, PT ;  /* 0x000000040b00780c */ /* 0x000fe40003f06070 */
[----:B------:R-:W-:-:S04]  /*1250*/  LOP3.LUT R13, R7, 0x3, RZ, 0xc0, !PT ;  /* 0x00000003070d7812 */ /* 0x000fc800078ec0ff */
[----:B------:R-:W-:-:S07]  /*1260*/  ISETP.NE.AND P5, PT, R13, RZ, PT ;  /* 0x000000ff0d00720c */ /* 0x000fce0003fa5270 */
[----:B------:R-:W-:Y:S06]  /*1270*/  @!P0 BRA `(.L_x_27) ;  /* 0x0000000000608947 */ /* 0x000fec0003800000 */
[----:B------:R-:W2:Y:S01]  /*1280*/  S2UR UR5, SR_CgaCtaId ;  /* 0x00000000000579c3 */ /* 0x000ea20000008800 */
[----:B01----:R-:W-:Y:S01]  /*1290*/  SHF.L.U32 R6, R0, 0x2, RZ ;  /* 0x0000000200067819 */ /* 0x003fe200000006ff */
[----:B------:R-:W-:-:S03]  /*12a0*/  UMOV UR4, 0x400 ;  /* 0x0000040000047882 */ /* 0x000fc60000000000 */
[C---:B------:R-:W-:Y:S02]  /*12b0*/  ISETP.EQ.AND P0, PT, R6.reuse, RZ, PT ;  /* 0x000000ff0600720c */ /* 0x040fe40003f02270 */
[C---:B------:R-:W-:Y:S02]  /*12c0*/  ISETP.EQ.AND P2, PT, R6.reuse, -0x4, PT ;  /* 0xfffffffc0600780c */ /* 0x040fe40003f42270 */
[C---:B------:R-:W-:Y:S02]  /*12d0*/  ISETP.EQ.AND P3, PT, R6.reuse, -0x8, PT ;  /* 0xfffffff80600780c */ /* 0x040fe40003f62270 */
[C---:B------:R-:W-:Y:S02]  /*12e0*/  ISETP.EQ.AND P4, PT, R6.reuse, -0xc, PT ;  /* 0xfffffff40600780c */ /* 0x040fe40003f82270 */
[----:B------:R-:W-:Y:S01]  /*12f0*/  ISETP.EQ.AND P1, PT, R6, 0x4, PT ;  /* 0x000000040600780c */ /* 0x000fe20003f22270 */
[----:B------:R-:W-:Y:S02]  /*1300*/  IMAD R6, R2, R7, R0 ;  /* 0x0000000702067224 */ /* 0x000fe400078e0200 */
[----:B------:R-:W-:-:S04]  /*1310*/  VIADD R0, R0, 0x4 ;  /* 0x0000000400007836 */ /* 0x000fc80000000000 */
[--C-:B------:R-:W-:Y:S02]  /*1320*/  @P2 IMAD.MOV.U32 R8, RZ, RZ, R5.reuse ;  /* 0x000000ffff082224 */ /* 0x100fe400078e0005 */
[--C-:B------:R-:W-:Y:S01]  /*1330*/  @P3 IMAD.MOV.U32 R9, RZ, RZ, R5.reuse ;  /* 0x000000ffff093224 */ /* 0x100fe200078e0005 */
[----:B------:R-:W-:Y:S01]  /*1340*/  @P2 MOV R9, R4 ;  /* 0x0000000400092202 */ /* 0x000fe20000000f00 */
[----:B--2---:R-:W-:Y:S01]  /*1350*/  ULEA UR4, UR5, UR4, 0x18 ;  /* 0x0000000405047291 */ /* 0x004fe2000f8ec0ff */
[--C-:B------:R-:W-:Y:S02]  /*1360*/  @P4 IMAD.MOV.U32 R10, RZ, RZ, R5.reuse ;  /* 0x000000ffff0a4224 */ /* 0x100fe400078e0005 */
[--C-:B------:R-:W-:Y:S02]  /*1370*/  @P0 IMAD.MOV.U32 R8, RZ, RZ, R4.reuse ;  /* 0x000000ffff080224 */ /* 0x100fe400078e0004 */
[----:B------:R-:W-:Y:S01]  /*1380*/  @P3 IMAD.MOV.U32 R10, RZ, RZ, R4 ;  /* 0x000000ffff0a3224 */ /* 0x000fe200078e0004 */
[----:B------:R-:W-:Y:S01]  /*1390*/  LEA R11, R6, UR4, 0x2 ;  /* 0x00000004060b7c11 */ /* 0x000fe2000f8e10ff */
[----:B------:R-:W-:-:S02]  /*13a0*/  @P0 IMAD.MOV.U32 R6, RZ, RZ, R5 ;  /* 0x000000ffff060224 */ /* 0x000fc400078e0005 */
[----:B------:R-:W-:Y:S02]  /*13b0*/  @P1 IMAD.MOV.U32 R6, RZ, RZ, R4 ;  /* 0x000000ffff061224 */ /* 0x000fe400078e0004 */
[----:B------:R2:W-:Y:S04]  /*13c0*/  STS [R11+0x4], R8 ;  /* 0x000004080b007388 */ /* 0x0005e80000000800 */
[----:B------:R2:W-:Y:S04]  /*13d0*/  STS [R11], R6 ;  /* 0x000000060b007388 */ /* 0x0005e80000000800 */
[----:B------:R2:W-:Y:S04]  /*13e0*/  STS [R11+0x8], R9 ;  /* 0x000008090b007388 */ /* 0x0005e80000000800 */
[----:B------:R2:W-:Y:S02]  /*13f0*/  STS [R11+0xc], R10 ;  /* 0x00000c0a0b007388 */ /* 0x0005e40000000800 */
.L_x_27:
[----:B------:R-:W-:Y:S05]  /*1400*/  @!P5 BRA `(.L_x_23) ;  /* 0x000000000040d947 */ /* 0x000fea0003800000 */
[----:B------:R-:W3:Y:S01]  /*1410*/  S2UR UR5, SR_CgaCtaId ;  /* 0x00000000000579c3 */ /* 0x000ee20000008800 */
[----:B------:R-:W-:Y:S02]  /*1420*/  UMOV UR4, 0x400 ;  /* 0x0000040000047882 */ /* 0x000fe40000000000 */
[----:B---3--:R-:W-:-:S03]  /*1430*/  ULEA UR5, UR5, UR4, 0x18 ;  /* 0x0000000405057291 */ /* 0x008fc6000f8ec0ff */
[----:B------:R-:W-:-:S09]  /*1440*/  UMOV UR4, URZ ;  /* 0x000000ff00047c82 */ /* 0x000fd20008000000 */
.L_x_28:
[----:B0123--:R-:W-:Y:S01]  /*1450*/  IMAD.SHL.U32 R6, R0, 0x4, RZ ;  /* 0x0000000400067824 */ /* 0x00ffe200078e00ff */
[----:B------:R-:W-:Y:S01]  /*1460*/  UIADD3 UR4, UPT, UPT, UR4, 0x1, URZ ;  /* 0x0000000104047890 */ /* 0x000fe2000fffe0ff */
[----:B------:R-:W-:Y:S01]  /*1470*/  IMAD R8, R2, R7, R0 ;  /* 0x0000000702087224 */ /* 0x000fe200078e0200 */
[----:B------:R-:W-:Y:S02]  /*1480*/  IADD3 R0, PT, PT, R0, 0x1, RZ ;  /* 0x0000000100007810 */ /* 0x000fe40007ffe0ff */
[C---:B------:R-:W-:Y:S02]  /*1490*/  ISETP.EQ.AND P0, PT, R6.reuse, RZ, PT ;  /* 0x000000ff0600720c */ /* 0x040fe40003f02270 */
[----:B------:R-:W-:Y:S02]  /*14a0*/  ISETP.EQ.AND P1, PT, R6, 0x4, PT ;  /* 0x000000040600780c */ /* 0x000fe40003f22270 */
[----:B------:R-:W-:-:S09]  /*14b0*/  LEA R9, R8, UR5, 0x2 ;  /* 0x0000000508097c11 */ /* 0x000fd2000f8e10ff */
[----:B------:R-:W-:Y:S01]  /*14c0*/  @P0 IMAD.MOV.U32 R6, RZ, RZ, R5 ;  /* 0x000000ffff060224 */ /* 0x000fe200078e0005 */
[----:B------:R-:W-:Y:S01]  /*14d0*/  ISETP.NE.AND P0, PT, R13, UR4, PT ;  /* 0x000000040d007c0c */ /* 0x000fe2000bf05270 */
[----:B------:R-:W-:-:S05]  /*14e0*/  @P1 IMAD.MOV.U32 R6, RZ, RZ, R4 ;  /* 0x000000ffff061224 */ /* 0x000fca00078e0004 */
[----:B------:R3:W-:Y:S07]  /*14f0*/  STS [R9], R6 ;  /* 0x0000000609007388 */ /* 0x0007ee0000000800 */
[----:B------:R-:W-:Y:S05]  /*1500*/  @P0 BRA `(.L_x_28) ;  /* 0xfffffffc00d00947 */ /* 0x000fea000383ffff */
.L_x_23:
[----:B------:R-:W-:Y:S01]  /*1510*/  BAR.SYNC.DEFER_BLOCKING 0x0 ;  /* 0x0000000000007b1d */ /* 0x000fe20000010000 */
[C---:B-1----:R-:W-:Y:S01]  /*1520*/  LOP3.LUT R14, R7.reuse, 0xf, RZ, 0xc0, !PT ;  /* 0x0000000f070e7812 */ /* 0x042fe200078ec0ff */
[C---:B------:R-:W-:Y:S01]  /*1530*/  VIADD R13, R7.reuse, 0xffffffff ;  /* 0xffffffff070d7836 */ /* 0x040fe20000000000 */
[C---:B------:R-:W-:Y:S02]  /*1540*/  LOP3.LUT R24, R7.reuse, 0x7, RZ, 0xc0, !PT ;  /* 0x0000000707187812 */ /* 0x040fe400078ec0ff */
[----:B--2---:R-:W-:Y:S01]  /*1550*/  LOP3.LUT R8, R7, 0x7ffffff0, RZ, 0xc0, !PT ;  /* 0x7ffffff007087812 */ /* 0x004fe200078ec0ff */
[----:B------:R-:W-:Y:S01]  /*1560*/  VIADD R0, R14, 0xffffffff ;  /* 0xffffffff0e007836 */ /* 0x000fe20000000000 */
[----:B------:R-:W-:Y:S01]  /*1570*/  UMOV UR5, 0x80 ;  /* 0x0000008000057882 */ /* 0x000fe20000000000 */
[----:B0--3--:R-:W-:-:S03]  /*1580*/  VIADD R6, R24, 0xffffffff ;  /* 0xffffffff18067836 */ /* 0x009fc60000000000 */
[----:B------:R-:W-:Y:S02]  /*1590*/  ISETP.GE.U32.AND P1, PT, R0, 0x7, PT ;  /* 0x000000070000780c */ /* 0x000fe40003f26070 */
[----:B------:R-:W-:Y:S01]  /*15a0*/  ISETP.GE.U32.AND P2, PT, R6, 0x3, PT ;  /* 0x000000030600780c */ /* 0x000fe20003f46070 */
[C---:B------:R-:W-:Y:S01]  /*15b0*/  VIADD R6, R7.reuse, 0xfffffffe ;  /* 0xfffffffe07067836 */ /* 0x040fe20000000000 */
[----:B------:R-:W-:Y:S01]  /*15c0*/  LOP3.LUT R0, R7, 0x3, RZ, 0xc0, !PT ;  /* 0x0000000307007812 */ /* 0x000fe200078ec0ff */
[----:B------:R-:W-:-:S10]  /*15d0*/  IMAD.MOV R7, RZ, RZ, -R7 ;  /* 0x000000ffff077224 */ /* 0x000fd400078e0a07 */
.L_x_45:
[----:B0-----:R-:W0:Y:S01]  /*15e0*/  LDCU UR7, c[0x0][0x394] ;  /* 0x00007280ff0777ac */ /* 0x001e220008000800 */
[----:B------:R-:W-:Y:S01]  /*15f0*/  BSSY.RECONVERGENT B0, `(.L_x_29) ;  /* 0x000004c000007945 */ /* 0x000fe20003800200 */
[----:B0-----:R-:W-:-:S04]  /*1600*/  ISETP.LT.AND P0, PT, RZ, UR7, PT ;  /* 0x00000007ff007c0c */ /* 0x001fc8000bf01270 */
[----:B------:R-:W-:-:S13]  /*1610*/  ISETP.LT.U32.AND P0, PT, R2, UR5, P0 ;  /* 0x0000000502007c0c */ /* 0x000fda0008701070 */
[----:B-123--:R-:W-:Y:S05]  /*1620*/  @!P0 BRA `(.L_x_30) ;  /* 0x0000000400208947 */ /* 0x00efea0003800000 */
[----:B------:R-:W-:Y:S01]  /*1630*/  UISETP.NE.AND UP0, UPT, UR7, 0x1, UPT ;  /* 0x000000010700788c */ /* 0x000fe2000bf05270 */
[----:B------:R-:W-:-:S05]  /*1640*/  IADD3 R9, PT, PT, R2, UR5, RZ ;  /* 0x0000000502097c10 */ /* 0x000fca000fffe0ff */
[----:B------:R-:W-:-:S03]  /*1650*/  IMAD R16, R9, UR7, RZ ;  /* 0x0000000709107c24 */ /* 0x000fc6000f8e02ff */
[----:B------:R-:W-:Y:S05]  /*1660*/  BRA.U !UP0, `(.L_x_31) ;  /* 0x0000000108dc7547 */ /* 0x000fea000b800000 */
[----:B------:R-:W-:-:S07]  /*1670*/  IMAD.MOV.U32 R9, RZ, RZ, RZ ;  /* 0x000000ffff097224 */ /* 0x000fce00078e00ff */
.L_x_38:
[----:B------:R-:W0:Y:S01]  /*1680*/  S2UR UR6, SR_CgaCtaId ;  /* 0x00000000000679c3 */ /* 0x000e220000008800 */
[----:B------:R-:W-:Y:S01]  /*1690*/  UMOV UR4, 0x400 ;  /* 0x0000040000047882 */ /* 0x000fe20000000000 */
[----:B------:R-:W-:Y:S01]  /*16a0*/  IMAD.IADD R10, R16, 0x1, R9 ;  /* 0x00000001100a7824 */ /* 0x000fe200078e0209 */
[----:B------:R-:W-:Y:S01]  /*16b0*/  BSSY.RECONVERGENT B1, `(.L_x_32) ;  /* 0x0000030000017945 */ /* 0x000fe20003800200 */
[----:B------:R-:W-:-:S03]  /*16c0*/  VIADD R9, R9, 0x1 ;  /* 0x0000000109097836 */ /* 0x000fc60000000000 */
[----:B------:R-:W-:Y:S01]  /*16d0*/  BSSY.RELIABLE B2, `(.L_x_33) ;  /* 0x000001a000027945 */ /* 0x000fe20003800100 */
[----:B------:R-:W-:Y:S02]  /*16e0*/  IMAD.MOV.U32 R15, RZ, RZ, RZ ;  /* 0x000000ffff0f7224 */ /* 0x000fe400078e00ff */
[----:B------:R-:W-:Y:S01]  /*16f0*/  IMAD.MOV.U32 R11, RZ, RZ, R7 ;  /* 0x000000ffff0b7224 */ /* 0x000fe200078e0007 */
[----:B0-----:R-:W-:-:S06]  /*1700*/  ULEA UR4, UR6, UR4, 0x18 ;  /* 0x0000000406047291 */ /* 0x001fcc000f8ec0ff */
[----:B------:R-:W-:-:S05]  /*1710*/  LEA R10, R10, UR4, 0x2 ;  /* 0x000000040a0a7c11 */ /* 0x000fca000f8e10ff */
[----:B------:R0:W1:Y:S01]  /*1720*/  LDS R17, [R10] ;  /* 0x000000000a117984 */ /* 0x0000620000000800 */
[----:B------:R-:W2:Y:S02]  /*1730*/  LDCU UR4, c[0x0][0x394] ;  /* 0x00007280ff0477ac */ /* 0x000ea40008000800 */
[----:B0-2---:R-:W-:-:S13]  /*1740*/  ISETP.NE.AND P3, PT, R9, UR4, PT ;  /* 0x0000000409007c0c */ /* 0x005fda000bf65270 */
.L_x_35:
[C---:B------:R-:W-:Y:S02]  /*1750*/  ISETP.EQ.AND P4, PT, R15.reuse, RZ, PT ;  /* 0x000000ff0f00720c */ /* 0x040fe40003f82270 */
[----:B------:R-:W-:-:S11]  /*1760*/  ISETP.EQ.AND P5, PT, R15, 0x4, PT ;  /* 0x000000040f00780c */ /* 0x000fd60003fa2270 */
[----:B------:R-:W-:Y:S02]  /*1770*/  @P4 MOV R10, R5 ;  /* 0x00000005000a4202 */ /* 0x000fe40000000f00 */
[----:B------:R-:W-:-:S05]  /*1780*/  @P5 IMAD.MOV.U32 R10, RZ, RZ, R4 ;  /* 0x000000ffff0a5224 */ /* 0x000fca00078e0004 */
[----:B-1----:R-:W-:-:S13]  /*1790*/  ISETP.NE.AND P4, PT, R10, R17, PT ;  /* 0x000000110a00720c */ /* 0x002fda0003f85270 */
[----:B------:R-:W-:Y:S05]  /*17a0*/  @!P4 BREAK.RELIABLE B2 ;  /* 0x000000000002c942 */ /* 0x000fea0003800100 */
[----:B------:R-:W-:Y:S05]  /*17b0*/  @!P4 BRA `(.L_x_34) ;  /* 0x00000000007cc947 */ /* 0x000fea0003800000 */
[----:B------:R-:W-:Y:S02]  /*17c0*/  VIADD R11, R11, 0x1 ;  /* 0x000000010b0b7836 */ /* 0x000fe40000000000 */
[----:B------:R-:W-:-:S03]  /*17d0*/  VIADD R15, R15, 0x4 ;  /* 0x000000040f0f7836 */ /* 0x000fc60000000000 */
[----:B------:R-:W-:-:S13]  /*17e0*/  ISETP.NE.AND P4, PT, R11, RZ, PT ;  /* 0x000000ff0b00720c */ /* 0x000fda0003f85270 */
[----:B------:R-:W-:Y:S05]  /*17f0*/  @P4 BRA `(.L_x_35) ;  /* 0xfffffffc00d44947 */ /* 0x000fea000383ffff */
[C---:B------:R-:W-:Y:S02]  /*1800*/  ISETP.EQ.AND P4, PT, R12.reuse, 0x4, PT ;  /* 0x000000040c00780c */ /* 0x040fe40003f82270 */
[----:B------:R-:W-:-:S11]  /*1810*/  ISETP.EQ.AND P5, PT, R12, 0x8, PT ;  /* 0x000000080c00780c */ /* 0x000fd60003fa2270 */
[----:B------:R-:W-:Y:S02]  /*1820*/  @P4 IMAD.MOV.U32 R10, RZ, RZ, R5 ;  /* 0x000000ffff0a4224 */ /* 0x000fe400078e0005 */
[----:B------:R-:W-:-:S05]  /*1830*/  @P5 IMAD.MOV.U32 R10, RZ, RZ, R4 ;  /* 0x000000ffff0a5224 */ /* 0x000fca00078e0004 */
[----:B------:R-:W-:-:S13]  /*1840*/  ISETP.GT.AND P4, PT, R10, R17, PT ;  /* 0x000000110a00720c */ /* 0x000fda0003f84270 */
[----:B------:R-:W-:Y:S05]  /*1850*/  @P4 BREAK.RELIABLE B2 ;  /* 0x0000000000024942 */ /* 0x000fea0003800100 */
[----:B------:R-:W-:Y:S05]  /*1860*/  @P4 BRA `(.L_x_34) ;  /* 0x0000000000504947 */ /* 0x000fea0003800000 */
[----:B------:R-:W-:Y:S05]  /*1870*/  BSYNC.RELIABLE B2 ;  /* 0x0000000000027941 */ /* 0x000fea0003800100 */
.L_x_33:
[----:B------:R-:W-:-:S07]  /*1880*/  MOV R10, R6 ;  /* 0x00000006000a7202 */ /* 0x000fce0000000f00 */
.L_x_37:
        /* <DEDUP_REMOVED lines=15> */
.L_x_36:
[----:B------:R-:W-:Y:S01]  /*1980*/  ISETP.EQ.AND P5, PT, R15, -0x4, PT ;  /* 0xfffffffc0f00780c */ /* 0x000fe20003fa2270 */
[----:B------:R-:W-:-:S12]  /*1990*/  @P4 IMAD.MOV.U32 R4, RZ, RZ, R17 ;  /* 0x000000ffff044224 */ /* 0x000fd800078e0011 */
[----:B------:R-:W-:-:S07]  /*19a0*/  @P5 IMAD.MOV.U32 R5, RZ, RZ, R17 ;  /* 0x000000ffff055224 */ /* 0x000fce00078e0011 */
.L_x_34:
[----:B------:R-:W-:Y:S05]  /*19b0*/  BSYNC.RECONVERGENT B1 ;  /* 0x0000000000017941 */ /* 0x000fea0003800200 */
.L_x_32:
[----:B------:R-:W-:Y:S05]  /*19c0*/  @P3 BRA `(.L_x_38) ;  /* 0xfffffffc002c3947 */ /* 0x000fea000383ffff */
[----:B------:R-:W-:Y:S05]  /*19d0*/  BRA `(.L_x_30) ;  /* 0x0000000000347947 */ /* 0x000fea0003800000 */
.L_x_31:
[----:B------:R-:W0:Y:S01]  /*19e0*/  S2UR UR6, SR_CgaCtaId ;  /* 0x00000000000679c3 */ /* 0x000e220000008800 */
[----:B------:R-:W-:Y:S02]  /*19f0*/  UMOV UR4, 0x400 ;  /* 0x0000040000047882 */ /* 0x000fe40000000000 */
[----:B0-----:R-:W-:-:S06]  /*1a00*/  ULEA UR4, UR6, UR4, 0x18 ;  /* 0x0000000406047291 */ /* 0x001fcc000f8ec0ff */
[----:B------:R-:W-:-:S05]  /*1a10*/  LEA R9, R16, UR4, 0x2 ;  /* 0x0000000410097c11 */ /* 0x000fca000f8e10ff */
[----:B------:R-:W0:Y:S02]  /*1a20*/  LDS R10, [R9] ;  /* 0x00000000090a7984 */ /* 0x000e240000000800 */
[----:B0-----:R-:W-:-:S13]  /*1a30*/  ISETP.NE.AND P3, PT, R5, R10, PT ;  /* 0x0000000a0500720c */ /* 0x001fda0003f65270 */
[----:B------:R-:W-:Y:S05]  /*1a40*/  @!P3 BRA `(.L_x_30) ;  /* 0x000000000018b947 */ /* 0x000fea0003800000 */
[C---:B------:R-:W-:Y:S02]  /*1a50*/  ISETP.EQ.AND P3, PT, R12.reuse, 0x4, PT ;  /* 0x000000040c00780c */ /* 0x040fe40003f62270 */
[----:B------:R-:W-:-:S11]  /*1a60*/  ISETP.EQ.AND P4, PT, R12, 0x8, PT ;  /* 0x000000080c00780c */ /* 0x000fd60003f82270 */
[----:B------:R-:W-:Y:S02]  /*1a70*/  @P3 IMAD.MOV.U32 R9, RZ, RZ, R5 ;  /* 0x000000ffff093224 */ /* 0x000fe400078e0005 */
[----:B------:R-:W-:-:S05]  /*1a80*/  @P4 IMAD.MOV.U32 R9, RZ, RZ, R4 ;  /* 0x000000ffff094224 */ /* 0x000fca00078e0004 */
[----:B------:R-:W-:-:S13]  /*1a90*/  ISETP.GT.AND P3, PT, R9, R10, PT ;  /* 0x0000000a0900720c */ /* 0x000fda0003f64270 */
[----:B------:R-:W-:-:S07]  /*1aa0*/  @!P3 MOV R5, R10 ;  /* 0x0000000a0005b202 */ /* 0x000fce0000000f00 */
.L_x_30:
[----:B------:R-:W-:Y:S05]  /*1ab0*/  BSYNC.RECONVERGENT B0 ;  /* 0x0000000000007941 */ /* 0x000fea0003800200 */
.L_x_29:
[----:B------:R-:W-:Y:S05]  /*1ac0*/  WARPSYNC.ALL ;  /* 0x0000000000007948 */ /* 0x000fea0003800000 */
[----:B------:R-:W-:Y:S06]  /*1ad0*/  BAR.SYNC.DEFER_BLOCKING 0x0 ;  /* 0x0000000000007b1d */ /* 0x000fec0000010000 */
[----:B------:R-:W-:Y:S04]  /*1ae0*/  BSSY.RECONVERGENT B0, `(.L_x_39) ;  /* 0x000004e000007945 */ /* 0x000fe80003800200 */
[----:B------:R-:W-:Y:S05]  /*1af0*/  @!P0 BRA `(.L_x_40) ;  /* 0x0000000400308947 */ /* 0x000fea0003800000 */
[----:B------:R-:W-:Y:S01]  /*1b00*/  ISETP.GE.U32.AND P0, PT, R13, 0xf, PT ;  /* 0x0000000f0d00780c */ /* 0x000fe20003f06070 */
[----:B------:R-:W-:-:S12]  /*1b10*/  IMAD.MOV.U32 R9, RZ, RZ, RZ ;  /* 0x000000ffff097224 */ /* 0x000fd800078e00ff */
[----:B------:R-:W-:Y:S05]  /*1b20*/  @!P0 BRA `(.L_x_41) ;  /* 0x00000000006c8947 */ /* 0x000fea0003800000 */
[----:B------:R-:W0:Y:S01]  /*1b30*/  S2UR UR6, SR_CgaCtaId ;  /* 0x00000000000679c3 */ /* 0x000e220000008800 */
[----:B------:R-:W-:-:S07]  /*1b40*/  UMOV UR4, 0x400 ;  /* 0x0000040000047882 */ /* 0x000fce0000000000 */
[----:B------:R-:W1:Y:S01]  /*1b50*/  LDC R11, c[0x0][0x394] ;  /* 0x0000e500ff0b7b82 */ /* 0x000e620000000800 */
[----:B0-----:R-:W-:-:S03]  /*1b60*/  ULEA UR6, UR6, UR4, 0x18 ;  /* 0x0000000406067291 */ /* 0x001fc6000f8ec0ff */
[----:B------:R-:W-:-:S09]  /*1b70*/  UMOV UR4, URZ ;  /* 0x000000ff00047c82 */ /* 0x000fd20008000000 */
.L_x_42:
[----:B01----:R-:W-:Y:S01]  /*1b80*/  IMAD R9, R2, R11, UR4 ;  /* 0x0000000402097e24 */ /* 0x003fe2000f8e020b */
        /* <DEDUP_REMOVED lines=20> */
[----:B0-----:R-:W-:-:S07]  /*1cd0*/  IMAD.MOV.U32 R9, RZ, RZ, R8 ;  /* 0x000000ffff097224 */ /* 0x001fce00078e0008 */
.L_x_41:
[----:B------:R-:W-:-:S13]  /*1ce0*/  ISETP.NE.AND P0, PT, R14, RZ, PT ;  /* 0x000000ff0e00720c */ /* 0x000fda0003f05270 */
[----:B------:R-:W-:Y:S05]  /*1cf0*/  @!P0 BRA `(.L_x_40) ;  /* 0x0000000000b08947 */ /* 0x000fea0003800000 */
[----:B------:R-:W-:Y:S01]  /*1d00*/  ISETP.NE.AND P0, PT, R24, RZ, PT ;  /* 0x000000ff1800720c */ /* 0x000fe20003f05270 */
[----:B------:R-:W-:-:S12]  /*1d10*/  @!P1 BRA `(.L_x_43) ;  /* 0x00000000003c9947 */ /* 0x000fd80003800000 */
[----:B------:R-:W0:Y:S01]  /*1d20*/  S2UR UR6, SR_CgaCtaId ;  /* 0x00000000000679c3 */ /* 0x000e220000008800 */
[----:B------:R-:W1:Y:S01]  /*1d30*/  LDCU UR7, c[0x0][0x394] ;  /* 0x00007280ff0777ac */ /* 0x000e620008000800 */
[----:B------:R-:W-:Y:S01]  /*1d40*/  UMOV UR4, 0x400 ;  /* 0x0000040000047882 */ /* 0x000fe20000000000 */
[----:B-1----:R-:W-:Y:S02]  /*1d50*/  IMAD R10, R2, UR7, R9 ;  /* 0x00000007020a7c24 */ /* 0x002fe4000f8e0209 */
[----:B------:R-:W-:Y:S01]  /*1d60*/  VIADD R9, R9, 0x8 ;  /* 0x0000000809097836 */ /* 0x000fe20000000000 */
[----:B0-----:R-:W-:-:S06]  /*1d70*/  ULEA UR4, UR6, UR4, 0x18 ;  /* 0x0000000406047291 */ /* 0x001fcc000f8ec0ff */
[----:B------:R-:W-:-:S05]  /*1d80*/  LEA R10, R10, UR4, 0x2 ;  /* 0x000000040a0a7c11 */ /* 0x000fca000f8e10ff */
[----:B------:R0:W-:Y:S04]  /*1d90*/  STS [R10], R5 ;  /* 0x000000050a007388 */ /* 0x0001e80000000800 */
[----:B------:R0:W-:Y:S04]  /*1da0*/  STS [R10+0x4], R4 ;  /* 0x000004040a007388 */ /* 0x0001e80000000800 */
[----:B------:R0:W-:Y:S04]  /*1db0*/  STS [R10+0x8], R5 ;  /* 0x000008050a007388 */ /* 0x0001e80000000800 */
[----:B------:R0:W-:Y:S04]  /*1dc0*/  STS [R10+0xc], R4 ;  /* 0x00000c040a007388 */ /* 0x0001e80000000800 */
[----:B------:R0:W-:Y:S04]  /*1dd0*/  STS [R10+0x10], R5 ;  /* 0x000010050a007388 */ /* 0x0001e80000000800 */
[----:B------:R0:W-:Y:S04]  /*1de0*/  STS [R10+0x14], R4 ;  /* 0x000014040a007388 */ /* 0x0001e80000000800 */
[----:B------:R0:W-:Y:S04]  /*1df0*/  STS [R10+0x18], R5 ;  /* 0x000018050a007388 */ /* 0x0001e80000000800 */
[----:B------:R0:W-:Y:S02]  /*1e00*/  STS [R10+0x1c], R4 ;  /* 0x00001c040a007388 */ /* 0x0001e40000000800 */
.L_x_43:
[----:B------:R-:W-:Y:S05]  /*1e10*/  @!P0 BRA `(.L_x_40) ;  /* 0x0000000000688947 */ /* 0x000fea0003800000 */
[----:B------:R-:W-:Y:S01]  /*1e20*/  ISETP.NE.AND P0, PT, R0, RZ, PT ;  /* 0x000000ff0000720c */ /* 0x000fe20003f05270 */
[----:B------:R-:W-:-:S12]  /*1e30*/  @!P2 BRA `(.L_x_44) ;  /* 0x00000000002ca947 */ /* 0x000fd80003800000 */
[----:B------:R-:W1:Y:S01]  /*1e40*/  S2UR UR6, SR_CgaCtaId ;  /* 0x00000000000679c3 */ /* 0x000e620000008800 */
[----:B------:R-:W0:Y:S01]  /*1e50*/  LDCU UR7, c[0x0][0x394] ;  /* 0x00007280ff0777ac */ /* 0x000e220008000800 */
[----:B------:R-:W-:Y:S01]  /*1e60*/  UMOV UR4, 0x400 ;  /* 0x0000040000047882 */ /* 0x000fe20000000000 */
[----:B0-----:R-:W-:Y:S02]  /*1e70*/  IMAD R10, R2, UR7, R9 ;  /* 0x00000007020a7c24 */ /* 0x001fe4000f8e0209 */
[----:B------:R-:W-:Y:S01]  /*1e80*/  VIADD R9, R9, 0x4 ;  /* 0x0000000409097836 */ /* 0x000fe20000000000 */
[----:B-1----:R-:W-:-:S06]  /*1e90*/  ULEA UR4, UR6, UR4, 0x18 ;  /* 0x0000000406047291 */ /* 0x002fcc000f8ec0ff */
[----:B------:R-:W-:-:S05]  /*1ea0*/  LEA R10, R10, UR4, 0x2 ;  /* 0x000000040a0a7c11 */ /* 0x000fca000f8e10ff */
[----:B------:R1:W-:Y:S04]  /*1eb0*/  STS [R10], R5 ;  /* 0x000000050a007388 */ /* 0x0003e80000000800 */
[----:B------:R1:W-:Y:S04]  /*1ec0*/  STS [R10+0x4], R4 ;  /* 0x000004040a007388 */ /* 0x0003e80000000800 */
[----:B------:R1:W-:Y:S04]  /*1ed0*/  STS [R10+0x8], R5 ;  /* 0x000008050a007388 */ /* 0x0003e80000000800 */
[----:B------:R1:W-:Y:S02]  /*1ee0*/  STS [R10+0xc], R4 ;  /* 0x00000c040a007388 */ /* 0x0003e40000000800 */
.L_x_44:
[----:B------:R-:W-:Y:S05]  /*1ef0*/  @!P0 BRA `(.L_x_40) ;  /* 0x0000000000308947 */ /* 0x000fea0003800000 */
[----:B------:R-:W2:Y:S01]  /*1f00*/  S2UR UR6, SR_CgaCtaId ;  /* 0x00000000000679c3 */ /* 0x000ea20000008800 */
[----:B------:R-:W3:Y:S01]  /*1f10*/  LDCU UR7, c[0x0][0x394] ;  /* 0x00007280ff0777ac */ /* 0x000ee20008000800 */
[----:B------:R-:W-:Y:S01]  /*1f20*/  ISETP.NE.AND P0, PT, R0, 0x1, PT ;  /* 0x000000010000780c */ /* 0x000fe20003f05270 */
[----:B------:R-:W-:Y:S01]  /*1f30*/  UMOV UR4, 0x400 ;  /* 0x0000040000047882 */ /* 0x000fe20000000000 */
[----:B---3--:R-:W-:Y:S01]  /*1f40*/  IMAD R9, R2, UR7, R9 ;  /* 0x0000000702097c24 */ /* 0x008fe2000f8e0209 */
[----:B--2---:R-:W-:-:S06]  /*1f50*/  ULEA UR4, UR6, UR4, 0x18 ;  /* 0x0000000406047291 */ /* 0x004fcc000f8ec0ff */
[----:B01----:R-:W-:-:S05]  /*1f60*/  LEA R10, R9, UR4, 0x2 ;  /* 0x00000004090a7c11 */ /* 0x003fca000f8e10ff */
[----:B------:R2:W-:Y:S01]  /*1f70*/  STS [R10], R5 ;  /* 0x000000050a007388 */ /* 0x0005e20000000800 */
[----:B------:R-:W-:Y:S05]  /*1f80*/  @!P0 BRA `(.L_x_40) ;  /* 0x00000000000c8947 */ /* 0x000fea0003800000 */
[----:B------:R-:W-:Y:S01]  /*1f90*/  ISETP.NE.AND P0, PT, R0, 0x2, PT ;  /* 0x000000020000780c */ /* 0x000fe20003f05270 */
[----:B------:R3:W-:-:S12]  /*1fa0*/  STS [R10+0x4], R4 ;  /* 0x000004040a007388 */ /* 0x0007d80000000800 */
[----:B------:R3:W-:Y:S02]  /*1fb0*/  @P0 STS [R10+0x8], R5 ;  /* 0x000008050a000388 */ /* 0x0007e40000000800 */
.L_x_40:
[----:B------:R-:W-:Y:S05]  /*1fc0*/  BSYNC.RECONVERGENT B0 ;  /* 0x0000000000007941 */ /* 0x000fea0003800200 */
.L_x_39:
[----:B------:R-:W-:Y:S01]  /*1fd0*/  BAR.SYNC.DEFER_BLOCKING 0x0 ;  /* 0x0000000000007b1d */ /* 0x000fe20000010000 */
[----:B------:R-:W-:Y:S02]  /*1fe0*/  UISETP.GT.U32.AND UP0, UPT, UR5, 0x1, UPT ;  /* 0x000000010500788c */ /* 0x000fe4000bf04070 */
[----:B------:R-:W-:-:S07]  /*1ff0*/  USHF.R.U32.HI UR4, URZ, 0x1, UR5 ;  /* 0x00000001ff047899 */ /* 0x000fce0008011605 */
[----:B------:R-:W-:Y:S01]  /*2000*/  UMOV UR5, UR4 ;  /* 0x0000000400057c82 */ /* 0x000fe20008000000 */
[----:B------:R-:W-:Y:S05]  /*2010*/  BRA.U UP0, `(.L_x_45) ;  /* 0xfffffff500707547 */ /* 0x000fea000b83ffff */
[----:B------:R-:W4:Y:S02]  /*2020*/  LDC.64 R14, c[0x0][0x390] ;  /* 0x0000e400ff0e7b82 */ /* 0x000f240000000a00 */
[----:B----4-:R-:W-:-:S04]  /*2030*/  ISETP.GE.U32.AND P0, PT, R3, R14, PT ;  /* 0x0000000e0300720c */ /* 0x010fc80003f06070 */
[----:B------:R-:W-:-:S04]  /*2040*/  ISETP.NE.OR P0, PT, R2, RZ, P0 ;  /* 0x000000ff0200720c */ /* 0x000fc80000705670 */
[----:B------:R-:W-:-:S13]  /*2050*/  ISETP.LT.OR P0, PT, R15, 0x1, P0 ;  /* 0x000000010f00780c */ /* 0x000fda0000701670 */
[----:B------:R-:W-:Y:S05]  /*2060*/  @P0 EXIT ;  /* 0x000000000000094d */ /* 0x000fea0003800000 */
[----:B------:R-:W-:Y:S01]  /*2070*/  ISETP.GE.U32.AND P0, PT, R13, 0x7, PT ;  /* 0x000000070d00780c */ /* 0x000fe20003f06070 */
[----:B------:R-:W-:Y:S01]  /*2080*/  IMAD.MOV.U32 R14, RZ, RZ, RZ ;  /* 0x000000ffff0e7224 */ /* 0x000fe200078e00ff */
[----:B------:R-:W-:-:S11]  /*2090*/  ISETP.NE.AND P1, PT, R24, RZ, PT ;  /* 0x000000ff1800720c */ /* 0x000fd60003f25270 */
[----:B------:R-:W-:Y:S05]  /*20a0*/  @!P0 BRA `(.L_x_46) ;  /* 0x0000000000908947 */ /* 0x000fea0003800000 */
[----:B------:R-:W4:Y:S01]  /*20b0*/  S2R R3, SR_CgaCtaId ;  /* 0x0000000000037919 */ /* 0x000f220000008800 */
[----:B------:R-:W0:Y:S01]  /*20c0*/  LDC.64 R12, c[0x0][0x388] ;  /* 0x0000e200ff0c7b82 */ /* 0x000e220000000a00 */
[----:B------:R-:W-:Y:S01]  /*20d0*/  MOV R26, 0x400 ;  /* 0x00000400001a7802 */ /* 0x000fe20000000f00 */
[----:B------:R-:W-:Y:S01]  /*20e0*/  HFMA2 R27, -RZ, RZ, 0, 0 ;  /* 0x00000000ff1b7431 */ /* 0x000fe200000001ff */
[----:B------:R-:W-:Y:S02]  /*20f0*/  LOP3.LUT R14, R15, 0x7ffffff8, RZ, 0xc0, !PT ;  /* 0x7ffffff80f0e7812 */ /* 0x000fe400078ec0ff */
[----:B----4-:R-:W-:-:S07]  /*2100*/  LEA R26, R3, R26, 0x18 ;  /* 0x0000001a031a7211 */ /* 0x010fce00078ec0ff */
.L_x_47:
[----:B----4-:R-:W-:Y:S02]  /*2110*/  IMAD R16, R27, 0x4, R26 ;  /* 0x000000041b107824 */ /* 0x010fe400078e021a */
[----:B------:R-:W-:Y:S02]  /*2120*/  IMAD R17, R25, 0x2, R27 ;  /* 0x0000000219117824 */ /* 0x000fe400078e021b */
[----:B------:R-:W-:Y:S01]  /*2130*/  VIADD R27, R27, 0x8 ;  /* 0x000000081b1b7836 */ /* 0x000fe20000000000 */
[----:B0123--:R-:W0:Y:S01]  /*2140*/  LDS.128 R8, [R16] ;  /* 0x0000000010087984 */ /* 0x00fe220000000c00 */
[C---:B------:R-:W-:Y:S01]  /*2150*/  VIADD R3, R17.reuse, 0x1 ;  /* 0x0000000111037836 */ /* 0x040fe20000000000 */
[C---:B------:R-:W-:Y:S01]  /*2160*/  IADD3 R21, PT, PT, R17.reuse, 0x4, RZ ;  /* 0x0000000411157810 */ /* 0x040fe20007ffe0ff */
[----:B------:R-:W-:Y:S01]  /*2170*/  IMAD.WIDE.U32 R22, R17, 0x4, R12 ;  /* 0x0000000411167825 */ /* 0x000fe200078e000c */
[----:B------:R-:W1:Y:S01]  /*2180*/  LDS.128 R4, [R16+0x10] ;  /* 0x0000100010047984 */ /* 0x000e620000000c00 */
[----:B------:R-:W-:-:S02]  /*2190*/  ISETP.NE.AND P0, PT, R27, R14, PT ;  /* 0x0000000e1b00720c */ /* 0x000fc40003f05270 */
[----:B------:R-:W-:-:S04]  /*21a0*/  IMAD.WIDE.U32 R2, R3, 0x4, R12 ;  /* 0x0000000403027825 */ /* 0x000fc800078e000c */
[C---:B------:R-:W-:Y:S02]  /*21b0*/  VIADD R29, R17.reuse, 0x2 ;  /* 0x00000002111d7836 */ /* 0x040fe40000000000 */
[C---:B------:R-:W-:Y:S02]  /*21c0*/  VIADD R19, R17.reuse, 0x3 ;  /* 0x0000000311137836 */ /* 0x040fe40000000000 */
[----:B------:R-:W-:Y:S02]  /*21d0*/  VIADD R20, R17, 0x5 ;  /* 0x0000000511147836 */ /* 0x000fe40000000000 */
[----:B------:R-:W-:Y:S01]  /*21e0*/  IMAD.WIDE.U32 R28, R29, 0x4, R12 ;  /* 0x000000041d1c7825 */ /* 0x000fe200078e000c */
[----:B0-----:R0:W-:Y:S04]  /*21f0*/  STG.E desc[UR8][R22.64], R8 ;  /* 0x0000000816007986 */ /* 0x0011e8000c101908 */
[----:B------:R2:W-:Y:S04]  /*2200*/  STG.E desc[UR8][R2.64], R9 ;  /* 0x0000000902007986 */ /* 0x0005e8000c101908 */
[----:B------:R4:W-:Y:S01]  /*2210*/  STG.E desc[UR8][R28.64], R10 ;  /* 0x0000000a1c007986 */ /* 0x0009e2000c101908 */
[----:B0-----:R-:W-:-:S02]  /*2220*/  VIADD R23, R17, 0x6 ;  /* 0x0000000611177836 */ /* 0x001fc40000000000 */
[----:B--2---:R-:W-:Y:S02]  /*2230*/  VIADD R3, R17, 0x7 ;  /* 0x0000000711037836 */ /* 0x004fe40000000000 */
[----:B------:R-:W-:-:S04]  /*2240*/  IMAD.WIDE.U32 R16, R19, 0x4, R12 ;  /* 0x0000000413107825 */ /* 0x000fc800078e000c */
[--C-:B------:R-:W-:Y:S01]  /*2250*/  IMAD.WIDE.U32 R18, R21, 0x4, R12.reuse ;  /* 0x0000000415127825 */ /* 0x100fe200078e000c */
[----:B------:R4:W-:Y:S03]  /*2260*/  STG.E desc[UR8][R16.64], R11 ;  /* 0x0000000b10007986 */ /* 0x0009e6000c101908 */
[--C-:B------:R-:W-:Y:S01]  /*2270*/  IMAD.WIDE.U32 R20, R20, 0x4, R12.reuse ;  /* 0x0000000414147825 */ /* 0x100fe200078e000c */
[----:B-1----:R4:W-:Y:S03]  /*2280*/  STG.E desc[UR8][R18.64], R4 ;  /* 0x0000000412007986 */ /* 0x0029e6000c101908 */
[--C-:B------:R-:W-:Y:S01]  /*2290*/  IMAD.WIDE.U32 R22, R23, 0x4, R12.reuse ;  /* 0x0000000417167825 */ /* 0x100fe200078e000c */
[----:B------:R4:W-:Y:S03]  /*22a0*/  STG.E desc[UR8][R20.64], R5 ;  /* 0x0000000514007986 */ /* 0x0009e6000c101908 */
[----:B------:R-:W-:Y:S01]  /*22b0*/  IMAD.WIDE.U32 R2, R3, 0x4, R12 ;  /* 0x0000000403027825 */ /* 0x000fe200078e000c */
[----:B------:R4:W-:Y:S04]  /*22c0*/  STG.E desc[UR8][R22.64], R6 ;  /* 0x0000000616007986 */ /* 0x0009e8000c101908 */
[----:B------:R4:W-:Y:S01]  /*22d0*/  STG.E desc[UR8][R2.64], R7 ;  /* 0x0000000702007986 */ /* 0x0009e2000c101908 */
[----:B------:R-:W-:Y:S05]  /*22e0*/  @P0 BRA `(.L_x_47) ;  /* 0xfffffffc00880947 */ /* 0x000fea000383ffff */
.L_x_46:
[----:B------:R-:W-:Y:S05]  /*22f0*/  @!P1 EXIT ;  /* 0x000000000000994d */ /* 0x000fea0003800000 */
[----:B------:R-:W-:Y:S02]  /*2300*/  ISETP.GE.U32.AND P0, PT, R24, 0x4, PT ;  /* 0x000000041800780c */ /* 0x000fe40003f06070 */
[----:B------:R-:W-:-:S11]  /*2310*/  ISETP.NE.AND P1, PT, R0, RZ, PT ;  /* 0x000000ff0000720c */ /* 0x000fd60003f25270 */
[----:B------:R-:W-:Y:S05]  /*2320*/  @!P0 BRA `(.L_x_48) ;  /* 0x0000000000508947 */ /* 0x000fea0003800000 */
[----:B----4-:R-:W4:Y:S01]  /*2330*/  S2R R3, SR_CgaCtaId ;  /* 0x0000000000037919 */ /* 0x010f220000008800 */
[----:B------:R-:W-:Y:S01]  /*2340*/  MOV R2, 0x400 ;  /* 0x0000040000027802 */ /* 0x000fe20000000f00 */
[----:B------:R-:W5:Y:S01]  /*2350*/  LDC.64 R12, c[0x0][0x388] ;  /* 0x0000e200ff0c7b82 */ /* 0x000f620000000a00 */
[----:B------:R-:W-:-:S05]  /*2360*/  LEA R7, R25, R14, 0x1 ;  /* 0x0000000e19077211 */ /* 0x000fca00078e08ff */
[C---:B------:R-:W-:Y:S02]  /*2370*/  VIADD R9, R7.reuse, 0x1 ;  /* 0x0000000107097836 */ /* 0x040fe40000000000 */
[C---:B------:R-:W-:Y:S02]  /*2380*/  VIADD R11, R7.reuse, 0x2 ;  /* 0x00000002070b7836 */ /* 0x040fe40000000000 */
[C---:B------:R-:W-:Y:S02]  /*2390*/  VIADD R17, R7.reuse, 0x3 ;  /* 0x0000000307117836 */ /* 0x040fe40000000000 */
[----:B-----5:R-:W-:-:S04]  /*23a0*/  IMAD.WIDE.U32 R6, R7, 0x4, R12 ;  /* 0x0000000407067825 */ /* 0x020fc800078e000c */
[----:B------:R-:W-:Y:S01]  /*23b0*/  IMAD.WIDE.U32 R8, R9, 0x4, R12 ;  /* 0x0000000409087825 */ /* 0x000fe200078e000c */
[----:B----4-:R-:W-:-:S03]  /*23c0*/  LEA R3, R3, R2, 0x18 ;  /* 0x0000000203037211 */ /* 0x010fc600078ec0ff */
[----:B0123--:R-:W-:-:S04]  /*23d0*/  IMAD.WIDE.U32 R10, R11, 0x4, R12 ;  /* 0x000000040b0a7825 */ /* 0x00ffc800078e000c */
[----:B------:R-:W-:Y:S02]  /*23e0*/  IMAD R16, R14, 0x4, R3 ;  /* 0x000000040e107824 */ /* 0x000fe400078e0203 */
[----:B------:R-:W-:-:S03]  /*23f0*/  IMAD.WIDE.U32 R12, R17, 0x4, R12 ;  /* 0x00000004110c7825 */ /* 0x000fc600078e000c */
[----:B------:R-:W0:Y:S01]  /*2400*/  LDS.64 R2, [R16] ;  /* 0x0000000010027984 */ /* 0x000e220000000a00 */
[----:B------:R-:W-:-:S03]  /*2410*/  VIADD R14, R14, 0x4 ;  /* 0x000000040e0e7836 */ /* 0x000fc60000000000 */
[----:B------:R-:W1:Y:S04]  /*2420*/  LDS.64 R4, [R16+0x8] ;  /* 0x0000080010047984 */ /* 0x000e680000000a00 */
[----:B0-----:R0:W-:Y:S04]  /*2430*/  STG.E desc[UR8][R6.64], R2 ;  /* 0x0000000206007986 */ /* 0x0011e8000c101908 */
[----:B------:R0:W-:Y:S04]  /*2440*/  STG.E desc[UR8][R8.64], R3 ;  /* 0x0000000308007986 */ /* 0x0001e8000c101908 */
[----:B-1----:R0:W-:Y:S04]  /*2450*/  STG.E desc[UR8][R10.64], R4 ;  /* 0x000000040a007986 */ /* 0x0021e8000c101908 */
[----:B------:R0:W-:Y:S02]  /*2460*/  STG.E desc[UR8][R12.64], R5 ;  /* 0x000000050c007986 */ /* 0x0001e4000c101908 */
.L_x_48:
[----:B------:R-:W-:Y:S05]  /*2470*/  @!P1 EXIT ;  /* 0x000000000000994d */ /* 0x000fea0003800000 */
[----:B------:R-:W-:Y:S02]  /*2480*/  ISETP.NE.AND P1, PT, R0, 0x1, PT ;  /* 0x000000010000780c */ /* 0x000fe40003f25270 */
[----:B------:R-:W-:-:S04]  /*2490*/  LOP3.LUT R15, R15, 0x1, RZ, 0xc0, !PT ;  /* 0x000000010f0f7812 */ /* 0x000fc800078ec0ff */
[----:B------:R-:W-:-:S07]  /*24a0*/  ISETP.NE.U32.AND P0, PT, R15, 0x1, PT ;  /* 0x000000010f00780c */ /* 0x000fce0003f05070 */
[----:B------:R-:W-:Y:S06]  /*24b0*/  @!P1 BRA `(.L_x_49) ;  /* 0x0000000000349947 */ /* 0x000fec0003800000 */
[----:B0---4-:R-:W0:Y:S01]  /*24c0*/  S2R R3, SR_CgaCtaId ;  /* 0x0000000000037919 */ /* 0x011e220000008800 */
[----:B------:R-:W-:Y:S02]  /*24d0*/  MOV R0, 0x400 ;  /* 0x0000040000007802 */ /* 0x000fe40000000f00 */
[----:B-123--:R-:W-:-:S05]  /*24e0*/  LEA R5, R25, R14, 0x1 ;  /* 0x0000000e19057211 */ /* 0x00efca00078e08ff */
[----:B------:R-:W-:Y:S01]  /*24f0*/  VIADD R9, R5, 0x1 ;  /* 0x0000000105097836 */ /* 0x000fe20000000000 */
[----:B0-----:R-:W-:-:S05]  /*2500*/  LEA R3, R3, R0, 0x18 ;  /* 0x0000000003037211 */ /* 0x001fca00078ec0ff */
[C---:B------:R-:W-:Y:S02]  /*2510*/  IMAD R0, R14.reuse, 0x4, R3 ;  /* 0x000000040e007824 */ /* 0x040fe400078e0203 */
[----:B------:R-:W0:Y:S01]  /*2520*/  LDC.64 R2, c[0x0][0x388] ;  /* 0x0000e200ff027b82 */ /* 0x000e220000000a00 */
[----:B------:R-:W-:Y:S02]  /*2530*/  VIADD R14, R14, 0x2 ;  /* 0x000000020e0e7836 */ /* 0x000fe40000000000 */
[----:B------:R-:W1:Y:S01]  /*2540*/  LDS.64 R6, [R0] ;  /* 0x0000000000067984 */ /* 0x000e620000000a00 */
[----:B0-----:R-:W-:-:S04]  /*2550*/  IMAD.WIDE.U32 R4, R5, 0x4, R2 ;  /* 0x0000000405047825 */ /* 0x001fc800078e0002 */
[----:B------:R-:W-:Y:S01]  /*2560*/  IMAD.WIDE.U32 R2, R9, 0x4, R2 ;  /* 0x0000000409027825 */ /* 0x000fe200078e0002 */
[----:B-1----:R0:W-:Y:S04]  /*2570*/  STG.E desc[UR8][R4.64], R6 ;  /* 0x0000000604007986 */ /* 0x0021e8000c101908 */
[----:B------:R0:W-:Y:S02]  /*2580*/  STG.E desc[UR8][R2.64], R7 ;  /* 0x0000000702007986 */ /* 0x0001e4000c101908 */
.L_x_49:
[----:B------:R-:W-:Y:S05]  /*2590*/  @P0 EXIT ;  /* 0x000000000000094d */ /* 0x000fea0003800000 */
[----:B0---4-:R-:W0:Y:S01]  /*25a0*/  S2R R3, SR_CgaCtaId ;  /* 0x0000000000037919 */ /* 0x011e220000008800 */
[----:B------:R-:W-:Y:S01]  /*25b0*/  MOV R0, 0x400 ;  /* 0x0000040000007802 */ /* 0x000fe20000000f00 */
[----:B------:R-:W-:-:S03]  /*25c0*/  IMAD R25, R25, 0x2, R14 ;  /* 0x0000000219197824 */ /* 0x000fc600078e020e */
[----:B0-----:R-:W-:-:S05]  /*25d0*/  LEA R3, R3, R0, 0x18 ;  /* 0x0000000003037211 */ /* 0x001fca00078ec0ff */
[----:B------:R-:W-:Y:S02]  /*25e0*/  IMAD R0, R14, 0x4, R3 ;  /* 0x000000040e007824 */ /* 0x000fe400078e0203 */
[----:B------:R-:W0:Y:S03]  /*25f0*/  LDC.64 R2, c[0x0][0x388] ;  /* 0x0000e200ff027b82 */ /* 0x000e260000000a00 */
[----:B-123--:R-:W1:Y:S01]  /*2600*/  LDS R5, [R0] ;  /* 0x0000000000057984 */ /* 0x00ee620000000800 */
[----:B0-----:R-:W-:-:S05]  /*2610*/  IMAD.WIDE.U32 R2, R25, 0x4, R2 ;  /* 0x0000000419027825 */ /* 0x001fca00078e0002 */
[----:B-1----:R-:W-:Y:S01]  /*2620*/  STG.E desc[UR8][R2.64], R5 ;  /* 0x0000000502007986 */ /* 0x002fe2000c101908 */
[----:B------:R-:W-:Y:S05]  /*2630*/  EXIT ;  /* 0x000000000000794d */ /* 0x000fea0003800000 */
.L_x_50:
[----:B------:R-:W-:-:S00]  /*2640*/  BRA `(.L_x_50) ;  /* 0xfffffffc00fc7947 */ /* 0x000fc0000383ffff */
[----:B------:R-:W-:-:S00]  /*2650*/  NOP ;  /* 0x0000000000007918 */ /* 0x000fc00000000000 */
        /* <DEDUP_REMOVED lines=10> */
.L_x_51:


//--------------------- .nv.shared._Z9topkByGPUPiS_ii --------------------------
	.section	.nv.shared._Z9topkByGPUPiS_ii,"aw",@nobits
	.sectionflags	@""
	.align	4
.nv.shared._Z9topkByGPUPiS_ii:
	.zero		3072


//--------------------- .nv.shared.reserved.0     --------------------------
	.section	.nv.shared.reserved.0,"aw",@nobits
	.weak		__nv_reservedSMEM_offset_0_alias
	.size		__nv_reservedSMEM_offset_0_alias, 0, 64
	.other		__nv_reservedSMEM_offset_0_alias,@"STO_CUDA_RESERVED_SHARED STV_DEFAULT"
__nv_reservedSMEM_offset_0_alias:
	.zero		0
	.zero		64


//--------------------- .nv.global                --------------------------
	.section	.nv.global,"aw",@nobits
	.align	4
.nv.global:
	.type		result_gpu,@object
	.size		result_gpu,(result_block - result_gpu)
	.other		result_gpu,@"STV_DEFAULT STO_CUDA_MANAGED"
result_gpu:
	.zero		8
	.type		result_block,@object
	.size		result_block,(a - result_block)
	.other		result_block,@"STV_DEFAULT STO_CUDA_MANAGED"
result_block:
	.zero		256
	.type		a,@object
	.size		a,(.L_0 - a)
	.other		a,@"STV_DEFAULT STO_CUDA_MANAGED"
a:
	.zero		4000000
.L_0:


//--------------------- .nv.constant0._Z9topkByGPUPiS_ii --------------------------
	.section	.nv.constant0._Z9topkByGPUPiS_ii,"a",@progbits
	.sectionflags	@""
	.align	4
.nv.constant0._Z9topkByGPUPiS_ii:
	.zero		920


//--------------------- SYMBOLS --------------------------

	.type		.nv.reservedSmem.offset0,@object
	.size		.nv.reservedSmem.offset0,0x4
	.type		.nv.reservedSmem.cap,@object
	.size		.nv.reservedSmem.cap,0x4
